	.target	sm_90a

	.elftype	@"ET_EXEC"


//--------------------- .note.nv.tkinfo           --------------------------
	.section	.note.nv.tkinfo,"",@"SHT_NOTE"
	.sectionflags	@"SHF_NOTE_NV_TKINFO"
	.tkinfo
        /*0018*/ 	.word	0x00000002
        /*0030*/ 	.string	""
        /*0030*/ 	.string	"ptxas"
        /*0030*/ 	.string	"Cuda compilation tools, release 13.0, V13.0.88"
        /*0030*/ 	.string	"Build cuda_13.0.r13.0/compiler.36424714_0"
        /*0030*/ 	.string	"-arch sm_90a -m 64 "



//--------------------- .note.nv.cuinfo           --------------------------
	.section	.note.nv.cuinfo,"",@"SHT_NOTE"
	.sectionflags	@"SHF_NOTE_NV_CUINFO"
        /*0018*/ 	.short	0x0002
        /*001a*/ 	.short	0x005a
        /*001c*/ 	.short	0x0082
	.zero		2


//--------------------- .nv.info                  --------------------------
	.section	.nv.info,"",@"SHT_CUDA_INFO"
	.align	4


	//----- nvinfo : EIATTR_REGCOUNT
	.align		4
        /*0000*/ 	.byte	0x04, 0x2f
        /*0002*/ 	.short	(.L_12 - .L_11)
	.align		4
.L_11:
        /*0004*/ 	.word	index@(_ZN7cutlass13device_kernelINS_4gemm6kernel13GemmUniversalIN4cute5tupleIJiiiiEEENS1_10collective13CollectiveMmaINS1_37MainloopSm90TmaGmmaWarpSpecializedFP8ILi4ENS5_IJNS4_1CILi1EEESB_SB_EEENS1_35KernelTmaWarpSpecializedCooperativeEEENS5_IJNSA_ILi256EEESF_NSA_ILi64EEEEEENS_12float_e5m2_tENS5_IJlSB_lEEESI_SJ_NS4_8TiledMMAINS4_8MMA_AtomIJNS4_4SM904GMMA31MMA_64x256x32_F32E5M2E5M2_SS_TNILNSN_7ScaleInE1ELSP_1EEEEEENS4_6LayoutINS5_IJNSA_ILi2EEESB_SB_EEENS5_IJSB_NSA_ILi0EEESV_EEEEENS5_IJNS4_10UnderscoreESY_SY_EEEEENS4_13SM90_TMA_LOADENS4_14ComposedLayoutINS4_7SwizzleILi2ELi4ELi3EEENS4_18smem_ptr_flag_bitsILi8EEENSS_INS5_IJNSA_ILi8EEESG_EEENS5_IJSG_SB_EEEEEEEvNS4_8identityES11_S1B_vS1C_EENS_8epilogue10collective6detail29Sm90TmaWarpSpecializedAdapterINS1F_15DefaultEpilogueISI_SJ_SJ_NS1E_6thread17LinearCombinationISI_Li1EffLNS1J_9ScaleType4KindE0ELNS_15FloatRoundStyleE2ESI_EENS1_15EpilogueDefaultEEEEEvvEEEEvNT_6ParamsE)
        /*0008*/ 	.word	0x000000a8


	//----- nvinfo : EIATTR_FRAME_SIZE
	.align		4
.L_12:
        /*000c*/ 	.byte	0x04, 0x11
        /*000e*/ 	.short	(.L_14 - .L_13)
	.align		4
.L_13:
        /*0010*/ 	.word	index@(_ZN7cutlass13device_kernelINS_4gemm6kernel13GemmUniversalIN4cute5tupleIJiiiiEEENS1_10collective13CollectiveMmaINS1_37MainloopSm90TmaGmmaWarpSpecializedFP8ILi4ENS5_IJNS4_1CILi1EEESB_SB_EEENS1_35KernelTmaWarpSpecializedCooperativeEEENS5_IJNSA_ILi256EEESF_NSA_ILi64EEEEEENS_12float_e5m2_tENS5_IJlSB_lEEESI_SJ_NS4_8TiledMMAINS4_8MMA_AtomIJNS4_4SM904GMMA31MMA_64x256x32_F32E5M2E5M2_SS_TNILNSN_7ScaleInE1ELSP_1EEEEEENS4_6LayoutINS5_IJNSA_ILi2EEESB_SB_EEENS5_IJSB_NSA_ILi0EEESV_EEEEENS5_IJNS4_10UnderscoreESY_SY_EEEEENS4_13SM90_TMA_LOADENS4_14ComposedLayoutINS4_7SwizzleILi2ELi4ELi3EEENS4_18smem_ptr_flag_bitsILi8EEENSS_INS5_IJNSA_ILi8EEESG_EEENS5_IJSG_SB_EEEEEEEvNS4_8identityES11_S1B_vS1C_EENS_8epilogue10collective6detail29Sm90TmaWarpSpecializedAdapterINS1F_15DefaultEpilogueISI_SJ_SJ_NS1E_6thread17LinearCombinationISI_Li1EffLNS1J_9ScaleType4KindE0ELNS_15FloatRoundStyleE2ESI_EENS1_15EpilogueDefaultEEEEEvvEEEEvNT_6ParamsE)
        /*0014*/ 	.word	0x00000870


	//----- nvinfo : EIATTR_MIN_STACK_SIZE
	.align		4
.L_14:
        /*0018*/ 	.byte	0x04, 0x12
        /*001a*/ 	.short	(.L_16 - .L_15)
	.align		4
.L_15:
        /*001c*/ 	.word	index@(_ZN7cutlass13device_kernelINS_4gemm6kernel13GemmUniversalIN4cute5tupleIJiiiiEEENS1_10collective13CollectiveMmaINS1_37MainloopSm90TmaGmmaWarpSpecializedFP8ILi4ENS5_IJNS4_1CILi1EEESB_SB_EEENS1_35KernelTmaWarpSpecializedCooperativeEEENS5_IJNSA_ILi256EEESF_NSA_ILi64EEEEEENS_12float_e5m2_tENS5_IJlSB_lEEESI_SJ_NS4_8TiledMMAINS4_8MMA_AtomIJNS4_4SM904GMMA31MMA_64x256x32_F32E5M2E5M2_SS_TNILNSN_7ScaleInE1ELSP_1EEEEEENS4_6LayoutINS5_IJNSA_ILi2EEESB_SB_EEENS5_IJSB_NSA_ILi0EEESV_EEEEENS5_IJNS4_10UnderscoreESY_SY_EEEEENS4_13SM90_TMA_LOADENS4_14ComposedLayoutINS4_7SwizzleILi2ELi4ELi3EEENS4_18smem_ptr_flag_bitsILi8EEENSS_INS5_IJNSA_ILi8EEESG_EEENS5_IJSG_SB_EEEEEEEvNS4_8identityES11_S1B_vS1C_EENS_8epilogue10collective6detail29Sm90TmaWarpSpecializedAdapterINS1F_15DefaultEpilogueISI_SJ_SJ_NS1E_6thread17LinearCombinationISI_Li1EffLNS1J_9ScaleType4KindE0ELNS_15FloatRoundStyleE2ESI_EENS1_15EpilogueDefaultEEEEEvvEEEEvNT_6ParamsE)
        /*0020*/ 	.word	0x00000870
.L_16:


//--------------------- .nv.compat                --------------------------
	.section	.nv.compat,"",@"SHT_CUDA_COMPAT_INFO"
	.align	4
        /*0000*/ 	.byte	0x02, 0x09, 0x01, 0x00, 0x02, 0x02, 0x04, 0x00, 0x02, 0x05, 0x05, 0x00, 0x03, 0x07, 0x01, 0x01
        /*0010*/ 	.byte	0x02, 0x03, 0x01, 0x00, 0x02, 0x06, 0x01, 0x00, 0x04, 0x0b, 0x08, 0x00, 0x00, 0x00, 0x00, 0x00
        /*0020*/ 	.byte	0x00, 0x00, 0x00, 0x00


//--------------------- .nv.info._ZN7cutlass13device_kernelINS_4gemm6kernel13GemmUniversalIN4cute5tupleIJiiiiEEENS1_10collective13CollectiveMmaINS1_37MainloopSm90TmaGmmaWarpSpecializedFP8ILi4ENS5_IJNS4_1CILi1EEESB_SB_EEENS1_35KernelTmaWarpSpecializedCooperativeEEENS5_IJNSA_ILi256EEESF_NSA_ILi64EEEEEENS_12float_e5m2_tENS5_IJlSB_lEEESI_SJ_NS4_8TiledMMAINS4_8MMA_AtomIJNS4_4SM904GMMA31MMA_64x256x32_F32E5M2E5M2_SS_TNILNSN_7ScaleInE1ELSP_1EEEEEENS4_6LayoutINS5_IJNSA_ILi2EEESB_SB_EEENS5_IJSB_NSA_ILi0EEESV_EEEEENS5_IJNS4_10UnderscoreESY_SY_EEEEENS4_13SM90_TMA_LOADENS4_14ComposedLayoutINS4_7SwizzleILi2ELi4ELi3EEENS4_18smem_ptr_flag_bitsILi8EEENSS_INS5_IJNSA_ILi8EEESG_EEENS5_IJSG_SB_EEEEEEEvNS4_8identityES11_S1B_vS1C_EENS_8epilogue10collective6detail29Sm90TmaWarpSpecializedAdapterINS1F_15DefaultEpilogueISI_SJ_SJ_NS1E_6thread17LinearCombinationISI_Li1EffLNS1J_9ScaleType4KindE0ELNS_15FloatRoundStyleE2ESI_EENS1_15EpilogueDefaultEEEEEvvEEEEvNT_6ParamsE --------------------------
	.section	.nv.info._ZN7cutlass13device_kernelINS_4gemm6kernel13GemmUniversalIN4cute5tupleIJiiiiEEENS1_10collective13CollectiveMmaINS1_37MainloopSm90TmaGmmaWarpSpecializedFP8ILi4ENS5_IJNS4_1CILi1EEESB_SB_EEENS1_35KernelTmaWarpSpecializedCooperativeEEENS5_IJNSA_ILi256EEESF_NSA_ILi64EEEEEENS_12float_e5m2_tENS5_IJlSB_lEEESI_SJ_NS4_8TiledMMAINS4_8MMA_AtomIJNS4_4SM904GMMA31MMA_64x256x32_F32E5M2E5M2_SS_TNILNSN_7ScaleInE1ELSP_1EEEEEENS4_6LayoutINS5_IJNSA_ILi2EEESB_SB_EEENS5_IJSB_NSA_ILi0EEESV_EEEEENS5_IJNS4_10UnderscoreESY_SY_EEEEENS4_13SM90_TMA_LOADENS4_14ComposedLayoutINS4_7SwizzleILi2ELi4ELi3EEENS4_18smem_ptr_flag_bitsILi8EEENSS_INS5_IJNSA_ILi8EEESG_EEENS5_IJSG_SB_EEEEEEEvNS4_8identityES11_S1B_vS1C_EENS_8epilogue10collective6detail29Sm90TmaWarpSpecializedAdapterINS1F_15DefaultEpilogueISI_SJ_SJ_NS1E_6thread17LinearCombinationISI_Li1EffLNS1J_9ScaleType4KindE0ELNS_15FloatRoundStyleE2ESI_EENS1_15EpilogueDefaultEEEEEvvEEEEvNT_6ParamsE,"",@"SHT_CUDA_INFO"
	.sectionflags	@""
	.align	4


	//----- nvinfo : EIATTR_CUDA_API_VERSION
	.align		4
        /*0000*/ 	.byte	0x04, 0x37
        /*0002*/ 	.short	(.L_18 - .L_17)
.L_17:
        /*0004*/ 	.word	0x00000082


	//----- nvinfo : EIATTR_KPARAM_INFO
	.align		4
.L_18:
        /*0008*/ 	.byte	0x04, 0x17
        /*000a*/ 	.short	(.L_20 - .L_19)
.L_19:
        /*000c*/ 	.word	0x00000000
        /*0010*/ 	.short	0x0000
        /*0012*/ 	.short	0x0070
        /*0014*/ 	.byte	0x00, 0xf0, 0x01, 0x10


	//----- nvinfo : EIATTR_SPARSE_MMA_MASK
	.align		4
.L_20:
        /*0018*/ 	.byte	0x03, 0x50
        /*001a*/ 	.short	0x0000


	//----- nvinfo : EIATTR_MAXREG_COUNT
	.align		4
        /*001c*/ 	.byte	0x03, 0x1b
        /*001e*/ 	.short	0x00a8


	//----- nvinfo : EIATTR_NUM_BARRIERS
	.align		4
        /*0020*/ 	.byte	0x02, 0x4c
        /*0022*/ 	.byte	0x01
	.zero		1


	//----- nvinfo : EIATTR_ANNOTATIONS
	.align		4
        /*0024*/ 	.byte	0x04, 0x55
        /*0026*/ 	.short	(.L_22 - .L_21)


	//   ....[0]....
.L_21:
        /*0028*/ 	.word	0x00000001
        /*002c*/ 	.byte	0x90, 0x05, 0x00, 0x00, 0x01, 0x00, 0x00, 0x00, 0xb0, 0x05, 0x00, 0x00, 0x01, 0x00, 0x00, 0x00
        /* <DEDUP_REMOVED lines=1579> */
        /*62ec*/ 	.byte	0x30, 0x51, 0x02, 0x00


	//----- nvinfo : EIATTR_MERCURY_ISA_VERSION
	.align		4
.L_22:
        /*62f0*/ 	.byte	0x03, 0x5f
        /*62f2*/ 	.short	0x0101


	//----- nvinfo : EIATTR_INT_WARP_WIDE_INSTR_OFFSETS
	.align		4
        /*62f4*/ 	.byte	0x04, 0x31
        /*62f6*/ 	.short	(.L_24 - .L_23)


	//   ....[0]....
.L_23:
        /*62f8*/ 	.word	0x00000480


	//   ....[1]....
        /*62fc*/ 	.word	0x000004a0


	//   ....[2]....
        /*6300*/ 	.word	0x000005a0


	//----- nvinfo : EIATTR_COOP_GROUP_MASK_REGIDS
	.align		4
.L_24:
        /*6304*/ 	.byte	0x04, 0x29
        /*6306*/ 	.short	(.L_26 - .L_25)


	//   ....[0]....
.L_25:
        /*6308*/ 	.word	0xffffffff


	//   ....[1]....
        /*630c*/ 	.word	0xffffffff


	//   ....[2]....
        /*6310*/ 	.word	0xffffffff


	//   ....[3]....
        /*6314*/ 	.word	0xffffffff


	//   ....[4]....
        /*6318*/ 	.word	0xffffffff


	//----- nvinfo : EIATTR_COOP_GROUP_INSTR_OFFSETS
	.align		4
.L_26:
        /*631c*/ 	.byte	0x04, 0x28
        /*631e*/ 	.short	(.L_28 - .L_27)


	//   ....[0]....
.L_27:
        /*6320*/ 	.word	0x00000070


	//   ....[1]....
        /*6324*/ 	.word	0x00000080


	//   ....[2]....
        /*6328*/ 	.word	0x000001a0


	//   ....[3]....
        /*632c*/ 	.word	0x000003c0


	//   ....[4]....
        /*6330*/ 	.word	0x000026b0


	//----- nvinfo : EIATTR_REG_RECONFIG
	.align		4
.L_28:
        /*6334*/ 	.byte	0x01, 0x54
	.zero		2


	//----- nvinfo : EIATTR_MBARRIER_INSTR_OFFSETS
	.align		4
        /*6338*/ 	.byte	0x04, 0x39
        /*633a*/ 	.short	(.L_30 - .L_29)


	//   ....[0]....
.L_29:
        /*633c*/ 	.word	0x00000320
        /*6340*/ 	.word	0x000000ff
        /*6344*/ 	.word	0x00000000
        /*6348*/ 	.short	0x0100
        /*634a*/ 	.byte	0x09
	.zero		1


	//   ....[1]....
        /*634c*/ 	.word	0x00000330
        /*6350*/ 	.word	0x000000ff
        /*6354*/ 	.word	0x00000020
        /*6358*/ 	.short	0x0100
        /*635a*/ 	.byte	0x09
	.zero		1


	//   ....[2]....
        /*635c*/ 	.word	0x00000340
        /*6360*/ 	.word	0x000000ff
        /*6364*/ 	.word	0x00000008
        /*6368*/ 	.short	0x0100
        /*636a*/ 	.byte	0x09
	.zero		1


	//   ....[3]....
        /*636c*/ 	.word	0x00000350
        /*6370*/ 	.word	0x000000ff
        /*6374*/ 	.word	0x00000028
        /*6378*/ 	.short	0x0100
        /*637a*/ 	.byte	0x09
	.zero		1


	//   ....[4]....
        /*637c*/ 	.word	0x00000360
        /*6380*/ 	.word	0x000000ff
        /*6384*/ 	.word	0x00000010
        /*6388*/ 	.short	0x0100
        /*638a*/ 	.byte	0x09
	.zero		1


	//   ....[5]....
        /*638c*/ 	.word	0x00000370
        /*6390*/ 	.word	0x000000ff
        /*6394*/ 	.word	0x00000030
        /*6398*/ 	.short	0x0100
        /*639a*/ 	.byte	0x09
	.zero		1


	//   ....[6]....
        /*639c*/ 	.word	0x00000380
        /*63a0*/ 	.word	0x000000ff
        /*63a4*/ 	.word	0x00000018
        /*63a8*/ 	.short	0x0100
        /*63aa*/ 	.byte	0x09
	.zero		1


	//   ....[7]....
        /*63ac*/ 	.word	0x00000390
        /*63b0*/ 	.word	0x000000ff
        /*63b4*/ 	.word	0x00000038
        /*63b8*/ 	.short	0x0100
        /*63ba*/ 	.byte	0x09
	.zero		1


	//   ....[8]....
        /*63bc*/ 	.word	0x000005d0
        /*63c0*/ 	.word	0x000000ff
        /*63c4*/ 	.word	0x00000050
        /*63c8*/ 	.short	0x0100
        /*63ca*/ 	.byte	0x06
	.zero		1


	//   ....[9]....
        /*63cc*/ 	.word	0x000005e0
        /*63d0*/ 	.word	0x000000ff
        /*63d4*/ 	.word	0x00000058
        /*63d8*/ 	.short	0x0100
        /*63da*/ 	.byte	0x06
	.zero		1


	//   ....[10]....
        /*63dc*/ 	.word	0x00002ac0
        /*63e0*/ 	.word	0x000000ff
        /*63e4*/ 	.word	0x00000000
        /*63e8*/ 	.short	0x010a
        /*63ea*/ 	.byte	0x06
	.zero		1


	//   ....[11]....
        /*63ec*/ 	.word	0x00002b00
        /*63f0*/ 	.word	0x000000ff
        /*63f4*/ 	.word	0x00000000
        /*63f8*/ 	.short	0x010a
        /*63fa*/ 	.byte	0x06
	.zero		1


	//   ....[12]....
        /*63fc*/ 	.word	0x00006e60
        /*6400*/ 	.word	0x000000ff
        /*6404*/ 	.word	0x00000000
        /*6408*/ 	.short	0x010a
        /*640a*/ 	.byte	0x10
	.zero		1


	//   ....[13]....
        /*640c*/ 	.word	0x00006ea0
        /*6410*/ 	.word	0x000000ff
        /*6414*/ 	.word	0x00000000
        /*6418*/ 	.short	0x010a
        /*641a*/ 	.byte	0x10
	.zero		1


	//   ....[14]....
        /*641c*/ 	.word	0x0000cde0
        /*6420*/ 	.word	0x000000ff
        /*6424*/ 	.word	0x00000000
        /*6428*/ 	.short	0x0101
        /*642a*/ 	.byte	0x08
	.zero		1


	//   ....[15]....
        /*642c*/ 	.word	0x00010860
        /*6430*/ 	.word	0x000000ff
        /*6434*/ 	.word	0x00000000
        /*6438*/ 	.short	0x0101
        /*643a*/ 	.byte	0x06
	.zero		1


	//   ....[16]....
        /*643c*/ 	.word	0x00024380
        /*6440*/ 	.word	0x00000010
        /*6444*/ 	.word	0x00000020
        /*6448*/ 	.short	0x010a
        /*644a*/ 	.byte	0x3f
	.zero		1


	//   ....[17]....
        /*644c*/ 	.word	0x00024740
        /*6450*/ 	.word	0x00000002
        /*6454*/ 	.word	0x00000058
        /*6458*/ 	.short	0x0101
        /*645a*/ 	.byte	0x3f
	.zero		1


	//   ....[18]....
        /*645c*/ 	.word	0x00024e70
        /*6460*/ 	.word	0x00000005
        /*6464*/ 	.word	0x00000000
        /*6468*/ 	.short	0x010a
        /*646a*/ 	.byte	0x3f
	.zero		1


	//   ....[19]....
        /*646c*/ 	.word	0x00024f00
        /*6470*/ 	.word	0x00000007
        /*6474*/ 	.word	0x00000000
        /*6478*/ 	.short	0x010a
        /*647a*/ 	.byte	0x3f
	.zero		1


	//   ....[20]....
        /*647c*/ 	.word	0x00024f90
        /*6480*/ 	.word	0x00000007
        /*6484*/ 	.word	0x00000000
        /*6488*/ 	.short	0x010a
        /*648a*/ 	.byte	0x3f
	.zero		1


	//   ....[21]....
        /*648c*/ 	.word	0x00025020
        /*6490*/ 	.word	0x00000003
        /*6494*/ 	.word	0x00000000
        /*6498*/ 	.short	0x010a
        /*649a*/ 	.byte	0x3f
	.zero		1


	//   ....[22]....
        /*649c*/ 	.word	0x00025090
        /*64a0*/ 	.word	0x00000003
        /*64a4*/ 	.word	0x00000000
        /*64a8*/ 	.short	0x010a
        /*64aa*/ 	.byte	0x3f
	.zero		1


	//   ....[23]....
        /*64ac*/ 	.word	0x00025100
        /*64b0*/ 	.word	0x00000000
        /*64b4*/ 	.word	0x00000000
        /*64b8*/ 	.short	0x010a
        /*64ba*/ 	.byte	0x3f
	.zero		1


	//   ....[24]....
        /*64bc*/ 	.word	0x000251e0
        /*64c0*/ 	.word	0x00000010
        /*64c4*/ 	.word	0x00000020
        /*64c8*/ 	.short	0x010a
        /*64ca*/ 	.byte	0x3f
	.zero		1


	//   ....[25]....
        /*64cc*/ 	.word	0x000252c0
        /*64d0*/ 	.word	0x00000005
        /*64d4*/ 	.word	0x00000000
        /*64d8*/ 	.short	0x010a
        /*64da*/ 	.byte	0x3f
	.zero		1


	//   ....[26]....
        /*64dc*/ 	.word	0x00025310
        /*64e0*/ 	.word	0x00000007
        /*64e4*/ 	.word	0x00000000
        /*64e8*/ 	.short	0x010a
        /*64ea*/ 	.byte	0x3f
	.zero		1


	//   ....[27]....
        /*64ec*/ 	.word	0x00025360
        /*64f0*/ 	.word	0x00000007
        /*64f4*/ 	.word	0x00000000
        /*64f8*/ 	.short	0x010a
        /*64fa*/ 	.byte	0x3f
	.zero		1


	//----- nvinfo : EIATTR_NUM_MBARRIERS
	.align		4
.L_30:
        /*64fc*/ 	.byte	0x03, 0x38
        /*64fe*/ 	.short	0x000a


	//----- nvinfo : EIATTR_EXIT_INSTR_OFFSETS
	.align		4
        /*6500*/ 	.byte	0x04, 0x1c
        /*6502*/ 	.short	(.L_32 - .L_31)


	//   ....[0]....
.L_31:
        /*6504*/ 	.word	0x00000640


	//   ....[1]....
        /*6508*/ 	.word	0x00000fa0


	//   ....[2]....
        /*650c*/ 	.word	0x000239b0


	//   ....[3]....
        /*6510*/ 	.word	0x00024010


	//   ....[4]....
        /*6514*/ 	.word	0x00025070


	//----- nvinfo : EIATTR_MAX_THREADS
	.align		4
.L_32:
        /*6518*/ 	.byte	0x04, 0x05
        /*651a*/ 	.short	(.L_34 - .L_33)
.L_33:
        /*651c*/ 	.word	0x00000180
        /*6520*/ 	.word	0x00000001
        /*6524*/ 	.word	0x00000001


	//----- nvinfo : EIATTR_CRS_STACK_SIZE
	.align		4
.L_34:
        /*6528*/ 	.byte	0x04, 0x1e
        /*652a*/ 	.short	(.L_36 - .L_35)
.L_35:
        /*652c*/ 	.word	0x00000000


	//----- nvinfo : EIATTR_CBANK_PARAM_SIZE
	.align		4
.L_36:
        /*6530*/ 	.byte	0x03, 0x19
        /*6532*/ 	.short	0x0470


	//----- nvinfo : EIATTR_PARAM_CBANK
	.align		4
        /*6534*/ 	.byte	0x04, 0x0a
        /*6536*/ 	.short	(.L_38 - .L_37)
	.align		4
.L_37:
        /*6538*/ 	.word	index@(.nv.constant0._ZN7cutlass13device_kernelINS_4gemm6kernel13GemmUniversalIN4cute5tupleIJiiiiEEENS1_10collective13CollectiveMmaINS1_37MainloopSm90TmaGmmaWarpSpecializedFP8ILi4ENS5_IJNS4_1CILi1EEESB_SB_EEENS1_35KernelTmaWarpSpecializedCooperativeEEENS5_IJNSA_ILi256EEESF_NSA_ILi64EEEEEENS_12float_e5m2_tENS5_IJlSB_lEEESI_SJ_NS4_8TiledMMAINS4_8MMA_AtomIJNS4_4SM904GMMA31MMA_64x256x32_F32E5M2E5M2_SS_TNILNSN_7ScaleInE1ELSP_1EEEEEENS4_6LayoutINS5_IJNSA_ILi2EEESB_SB_EEENS5_IJSB_NSA_ILi0EEESV_EEEEENS5_IJNS4_10UnderscoreESY_SY_EEEEENS4_13SM90_TMA_LOADENS4_14ComposedLayoutINS4_7SwizzleILi2ELi4ELi3EEENS4_18smem_ptr_flag_bitsILi8EEENSS_INS5_IJNSA_ILi8EEESG_EEENS5_IJSG_SB_EEEEEEEvNS4_8identityES11_S1B_vS1C_EENS_8epilogue10collective6detail29Sm90TmaWarpSpecializedAdapterINS1F_15DefaultEpilogueISI_SJ_SJ_NS1E_6thread17LinearCombinationISI_Li1EffLNS1J_9ScaleType4KindE0ELNS_15FloatRoundStyleE2ESI_EENS1_15EpilogueDefaultEEEEEvvEEEEvNT_6ParamsE)
        /*653c*/ 	.short	0x0210
        /*653e*/ 	.short	0x0470


	//----- nvinfo : EIATTR_SW_WAR
	.align		4
.L_38:
        /*6540*/ 	.byte	0x04, 0x36
        /*6542*/ 	.short	(.L_40 - .L_39)
.L_39:
        /*6544*/ 	.word	0x00000008
.L_40:


//--------------------- .nv.callgraph             --------------------------
	.section	.nv.callgraph,"",@"SHT_CUDA_CALLGRAPH"
	.align	4
	.sectionentsize	8
	.align		4
        /*0000*/ 	.word	0x00000000
	.align		4
        /*0004*/ 	.word	0xffffffff
	.align		4
        /*0008*/ 	.word	0x00000000
	.align		4
        /*000c*/ 	.word	0xfffffffe
	.align		4
        /*0010*/ 	.word	0x00000000
	.align		4
        /*0014*/ 	.word	0xfffffffd
	.align		4
        /*0018*/ 	.word	0x00000000
	.align		4
        /*001c*/ 	.word	0xfffffffc


//--------------------- .nv.constant4             --------------------------
	.section	.nv.constant4,"a",@progbits
	.align	8
	.align		8
.nv.constant4:
        /*0000*/ 	.dword	_ZN40_INTERNAL_5c75b336_4_k_cu_ec66ab46_291144cuda3std3__45__cpo5beginE
	.align		8
        /*0008*/ 	.dword	_ZN40_INTERNAL_5c75b336_4_k_cu_ec66ab46_291144cuda3std3__45__cpo3endE
	.align		8
        /*0010*/ 	.dword	_ZN40_INTERNAL_5c75b336_4_k_cu_ec66ab46_291144cuda3std3__45__cpo6cbeginE
	.align		8
        /*0018*/ 	.dword	_ZN40_INTERNAL_5c75b336_4_k_cu_ec66ab46_291144cuda3std3__45__cpo4cendE
	.align		8
        /*0020*/ 	.dword	_ZN40_INTERNAL_5c75b336_4_k_cu_ec66ab46_291144cuda3std3__442_GLOBAL__N__5c75b336_4_k_cu_ec66ab46_291146ignoreE
	.align		8
        /*0028*/ 	.dword	_ZN40_INTERNAL_5c75b336_4_k_cu_ec66ab46_291144cuda3std3__419piecewise_constructE
	.align		8
        /*0030*/ 	.dword	_ZN40_INTERNAL_5c75b336_4_k_cu_ec66ab46_291144cuda3std3__48in_placeE
	.align		8
        /*0038*/ 	.dword	_ZN40_INTERNAL_5c75b336_4_k_cu_ec66ab46_291144cuda3std6ranges3__45__cpo4swapE
	.align		8
        /*0040*/ 	.dword	_ZN40_INTERNAL_5c75b336_4_k_cu_ec66ab46_291144cuda3std6ranges3__45__cpo9iter_moveE
	.align		8
        /*0048*/ 	.dword	_ZN40_INTERNAL_5c75b336_4_k_cu_ec66ab46_291144cute7productE
	.align		8
        /*0050*/ 	.dword	_ZN40_INTERNAL_5c75b336_4_k_cu_ec66ab46_291144cute1_E


//--------------------- .text._ZN7cutlass13device_kernelINS_4gemm6kernel13GemmUniversalIN4cute5tupleIJiiiiEEENS1_10collective13CollectiveMmaINS1_37MainloopSm90TmaGmmaWarpSpecializedFP8ILi4ENS5_IJNS4_1CILi1EEESB_SB_EEENS1_35KernelTmaWarpSpecializedCooperativeEEENS5_IJNSA_ILi256EEESF_NSA_ILi64EEEEEENS_12float_e5m2_tENS5_IJlSB_lEEESI_SJ_NS4_8TiledMMAINS4_8MMA_AtomIJNS4_4SM904GMMA31MMA_64x256x32_F32E5M2E5M2_SS_TNILNSN_7ScaleInE1ELSP_1EEEEEENS4_6LayoutINS5_IJNSA_ILi2EEESB_SB_EEENS5_IJSB_NSA_ILi0EEESV_EEEEENS5_IJNS4_10UnderscoreESY_SY_EEEEENS4_13SM90_TMA_LOADENS4_14ComposedLayoutINS4_7SwizzleILi2ELi4ELi3EEENS4_18smem_ptr_flag_bitsILi8EEENSS_INS5_IJNSA_ILi8EEESG_EEENS5_IJSG_SB_EEEEEEEvNS4_8identityES11_S1B_vS1C_EENS_8epilogue10collective6detail29Sm90TmaWarpSpecializedAdapterINS1F_15DefaultEpilogueISI_SJ_SJ_NS1E_6thread17LinearCombinationISI_Li1EffLNS1J_9ScaleType4KindE0ELNS_15FloatRoundStyleE2ESI_EENS1_15EpilogueDefaultEEEEEvvEEEEvNT_6ParamsE --------------------------
	.section	.text._ZN7cutlass13device_kernelINS_4gemm6kernel13GemmUniversalIN4cute5tupleIJiiiiEEENS1_10collective13CollectiveMmaINS1_37MainloopSm90TmaGmmaWarpSpecializedFP8ILi4ENS5_IJNS4_1CILi1EEESB_SB_EEENS1_35KernelTmaWarpSpecializedCooperativeEEENS5_IJNSA_ILi256EEESF_NSA_ILi64EEEEEENS_12float_e5m2_tENS5_IJlSB_lEEESI_SJ_NS4_8TiledMMAINS4_8MMA_AtomIJNS4_4SM904GMMA31MMA_64x256x32_F32E5M2E5M2_SS_TNILNSN_7ScaleInE1ELSP_1EEEEEENS4_6LayoutINS5_IJNSA_ILi2EEESB_SB_EEENS5_IJSB_NSA_ILi0EEESV_EEEEENS5_IJNS4_10UnderscoreESY_SY_EEEEENS4_13SM90_TMA_LOADENS4_14ComposedLayoutINS4_7SwizzleILi2ELi4ELi3EEENS4_18smem_ptr_flag_bitsILi8EEENSS_INS5_IJNSA_ILi8EEESG_EEENS5_IJSG_SB_EEEEEEEvNS4_8identityES11_S1B_vS1C_EENS_8epilogue10collective6detail29Sm90TmaWarpSpecializedAdapterINS1F_15DefaultEpilogueISI_SJ_SJ_NS1E_6thread17LinearCombinationISI_Li1EffLNS1J_9ScaleType4KindE0ELNS_15FloatRoundStyleE2ESI_EENS1_15EpilogueDefaultEEEEEvvEEEEvNT_6ParamsE,"ax",@progbits
	.align	128
.text._ZN7cutlass13device_kernelINS_4gemm6kernel13GemmUniversalIN4cute5tupleIJiiiiEEENS1_10collective13CollectiveMmaINS1_37MainloopSm90TmaGmmaWarpSpecializedFP8ILi4ENS5_IJNS4_1CILi1EEESB_SB_EEENS1_35KernelTmaWarpSpecializedCooperativeEEENS5_IJNSA_ILi256EEESF_NSA_ILi64EEEEEENS_12float_e5m2_tENS5_IJlSB_lEEESI_SJ_NS4_8TiledMMAINS4_8MMA_AtomIJNS4_4SM904GMMA31MMA_64x256x32_F32E5M2E5M2_SS_TNILNSN_7ScaleInE1ELSP_1EEEEEENS4_6LayoutINS5_IJNSA_ILi2EEESB_SB_EEENS5_IJSB_NSA_ILi0EEESV_EEEEENS5_IJNS4_10UnderscoreESY_SY_EEEEENS4_13SM90_TMA_LOADENS4_14ComposedLayoutINS4_7SwizzleILi2ELi4ELi3EEENS4_18smem_ptr_flag_bitsILi8EEENSS_INS5_IJNSA_ILi8EEESG_EEENS5_IJSG_SB_EEEEEEEvNS4_8identityES11_S1B_vS1C_EENS_8epilogue10collective6detail29Sm90TmaWarpSpecializedAdapterINS1F_15DefaultEpilogueISI_SJ_SJ_NS1E_6thread17LinearCombinationISI_Li1EffLNS1J_9ScaleType4KindE0ELNS_15FloatRoundStyleE2ESI_EENS1_15EpilogueDefaultEEEEEvvEEEEvNT_6ParamsE:
        .type           _ZN7cutlass13device_kernelINS_4gemm6kernel13GemmUniversalIN4cute5tupleIJiiiiEEENS1_10collective13CollectiveMmaINS1_37MainloopSm90TmaGmmaWarpSpecializedFP8ILi4ENS5_IJNS4_1CILi1EEESB_SB_EEENS1_35KernelTmaWarpSpecializedCooperativeEEENS5_IJNSA_ILi256EEESF_NSA_ILi64EEEEEENS_12float_e5m2_tENS5_IJlSB_lEEESI_SJ_NS4_8TiledMMAINS4_8MMA_AtomIJNS4_4SM904GMMA31MMA_64x256x32_F32E5M2E5M2_SS_TNILNSN_7ScaleInE1ELSP_1EEEEEENS4_6LayoutINS5_IJNSA_ILi2EEESB_SB_EEENS5_IJSB_NSA_ILi0EEESV_EEEEENS5_IJNS4_10UnderscoreESY_SY_EEEEENS4_13SM90_TMA_LOADENS4_14ComposedLayoutINS4_7SwizzleILi2ELi4ELi3EEENS4_18smem_ptr_flag_bitsILi8EEENSS_INS5_IJNSA_ILi8EEESG_EEENS5_IJSG_SB_EEEEEEEvNS4_8identityES11_S1B_vS1C_EENS_8epilogue10collective6detail29Sm90TmaWarpSpecializedAdapterINS1F_15DefaultEpilogueISI_SJ_SJ_NS1E_6thread17LinearCombinationISI_Li1EffLNS1J_9ScaleType4KindE0ELNS_15FloatRoundStyleE2ESI_EENS1_15EpilogueDefaultEEEEEvvEEEEvNT_6ParamsE,@function
        .size           _ZN7cutlass13device_kernelINS_4gemm6kernel13GemmUniversalIN4cute5tupleIJiiiiEEENS1_10collective13CollectiveMmaINS1_37MainloopSm90TmaGmmaWarpSpecializedFP8ILi4ENS5_IJNS4_1CILi1EEESB_SB_EEENS1_35KernelTmaWarpSpecializedCooperativeEEENS5_IJNSA_ILi256EEESF_NSA_ILi64EEEEEENS_12float_e5m2_tENS5_IJlSB_lEEESI_SJ_NS4_8TiledMMAINS4_8MMA_AtomIJNS4_4SM904GMMA31MMA_64x256x32_F32E5M2E5M2_SS_TNILNSN_7ScaleInE1ELSP_1EEEEEENS4_6LayoutINS5_IJNSA_ILi2EEESB_SB_EEENS5_IJSB_NSA_ILi0EEESV_EEEEENS5_IJNS4_10UnderscoreESY_SY_EEEEENS4_13SM90_TMA_LOADENS4_14ComposedLayoutINS4_7SwizzleILi2ELi4ELi3EEENS4_18smem_ptr_flag_bitsILi8EEENSS_INS5_IJNSA_ILi8EEESG_EEENS5_IJSG_SB_EEEEEEEvNS4_8identityES11_S1B_vS1C_EENS_8epilogue10collective6detail29Sm90TmaWarpSpecializedAdapterINS1F_15DefaultEpilogueISI_SJ_SJ_NS1E_6thread17LinearCombinationISI_Li1EffLNS1J_9ScaleType4KindE0ELNS_15FloatRoundStyleE2ESI_EENS1_15EpilogueDefaultEEEEEvvEEEEvNT_6ParamsE,(.L_x_585 - _ZN7cutlass13device_kernelINS_4gemm6kernel13GemmUniversalIN4cute5tupleIJiiiiEEENS1_10collective13CollectiveMmaINS1_37MainloopSm90TmaGmmaWarpSpecializedFP8ILi4ENS5_IJNS4_1CILi1EEESB_SB_EEENS1_35KernelTmaWarpSpecializedCooperativeEEENS5_IJNSA_ILi256EEESF_NSA_ILi64EEEEEENS_12float_e5m2_tENS5_IJlSB_lEEESI_SJ_NS4_8TiledMMAINS4_8MMA_AtomIJNS4_4SM904GMMA31MMA_64x256x32_F32E5M2E5M2_SS_TNILNSN_7ScaleInE1ELSP_1EEEEEENS4_6LayoutINS5_IJNSA_ILi2EEESB_SB_EEENS5_IJSB_NSA_ILi0EEESV_EEEEENS5_IJNS4_10UnderscoreESY_SY_EEEEENS4_13SM90_TMA_LOADENS4_14ComposedLayoutINS4_7SwizzleILi2ELi4ELi3EEENS4_18smem_ptr_flag_bitsILi8EEENSS_INS5_IJNSA_ILi8EEESG_EEENS5_IJSG_SB_EEEEEEEvNS4_8identityES11_S1B_vS1C_EENS_8epilogue10collective6detail29Sm90TmaWarpSpecializedAdapterINS1F_15DefaultEpilogueISI_SJ_SJ_NS1E_6thread17LinearCombinationISI_Li1EffLNS1J_9ScaleType4KindE0ELNS_15FloatRoundStyleE2ESI_EENS1_15EpilogueDefaultEEEEEvvEEEEvNT_6ParamsE)
        .other          _ZN7cutlass13device_kernelINS_4gemm6kernel13GemmUniversalIN4cute5tupleIJiiiiEEENS1_10collective13CollectiveMmaINS1_37MainloopSm90TmaGmmaWarpSpecializedFP8ILi4ENS5_IJNS4_1CILi1EEESB_SB_EEENS1_35KernelTmaWarpSpecializedCooperativeEEENS5_IJNSA_ILi256EEESF_NSA_ILi64EEEEEENS_12float_e5m2_tENS5_IJlSB_lEEESI_SJ_NS4_8TiledMMAINS4_8MMA_AtomIJNS4_4SM904GMMA31MMA_64x256x32_F32E5M2E5M2_SS_TNILNSN_7ScaleInE1ELSP_1EEEEEENS4_6LayoutINS5_IJNSA_ILi2EEESB_SB_EEENS5_IJSB_NSA_ILi0EEESV_EEEEENS5_IJNS4_10UnderscoreESY_SY_EEEEENS4_13SM90_TMA_LOADENS4_14ComposedLayoutINS4_7SwizzleILi2ELi4ELi3EEENS4_18smem_ptr_flag_bitsILi8EEENSS_INS5_IJNSA_ILi8EEESG_EEENS5_IJSG_SB_EEEEEEEvNS4_8identityES11_S1B_vS1C_EENS_8epilogue10collective6detail29Sm90TmaWarpSpecializedAdapterINS1F_15DefaultEpilogueISI_SJ_SJ_NS1E_6thread17LinearCombinationISI_Li1EffLNS1J_9ScaleType4KindE0ELNS_15FloatRoundStyleE2ESI_EENS1_15EpilogueDefaultEEEEEvvEEEEvNT_6ParamsE,@"STO_CUDA_ENTRY STV_DEFAULT"
_ZN7cutlass13device_kernelINS_4gemm6kernel13GemmUniversalIN4cute5tupleIJiiiiEEENS1_10collective13CollectiveMmaINS1_37MainloopSm90TmaGmmaWarpSpecializedFP8ILi4ENS5_IJNS4_1CILi1EEESB_SB_EEENS1_35KernelTmaWarpSpecializedCooperativeEEENS5_IJNSA_ILi256EEESF_NSA_ILi64EEEEEENS_12float_e5m2_tENS5_IJlSB_lEEESI_SJ_NS4_8TiledMMAINS4_8MMA_AtomIJNS4_4SM904GMMA31MMA_64x256x32_F32E5M2E5M2_SS_TNILNSN_7ScaleInE1ELSP_1EEEEEENS4_6LayoutINS5_IJNSA_ILi2EEESB_SB_EEENS5_IJSB_NSA_ILi0EEESV_EEEEENS5_IJNS4_10UnderscoreESY_SY_EEEEENS4_13SM90_TMA_LOADENS4_14ComposedLayoutINS4_7SwizzleILi2ELi4ELi3EEENS4_18smem_ptr_flag_bitsILi8EEENSS_INS5_IJNSA_ILi8EEESG_EEENS5_IJSG_SB_EEEEEEEvNS4_8identityES11_S1B_vS1C_EENS_8epilogue10collective6detail29Sm90TmaWarpSpecializedAdapterINS1F_15DefaultEpilogueISI_SJ_SJ_NS1E_6thread17LinearCombinationISI_Li1EffLNS1J_9ScaleType4KindE0ELNS_15FloatRoundStyleE2ESI_EENS1_15EpilogueDefaultEEEEEvvEEEEvNT_6ParamsE:
[----:B------:R-:W0:Y:S02]  /*0000*/  LDC R1, c[0x0][0x28] ;  /* 0x00000a00ff017b82 */ /* 0x000e240000000800 */
[----:B0-----:R-:W-:Y:S01]  /*0010*/  VIADD R1, R1, 0xfffff790 ;  /* 0xfffff79001017836 */ /* 0x001fe20000000000 */
[----:B------:R-:W0:Y:S01]  /*0020*/  S2R R2, SR_TID.X ;  /* 0x0000000000027919 */ /* 0x000e220000002100 */
[----:B------:R-:W-:Y:S01]  /*0030*/  ELECT P0, URZ, PT ;  /* 0x00000000003f782f */ /* 0x000fe20003800000 */
[----:B------:R-:W-:Y:S01]  /*0040*/  BSSY B0, `(.L_x_0) ;  /* 0x0000015000007945 */ /* 0x000fe20003800000 */
[--C-:B0-----:R-:W-:Y:S02]  /*0050*/  SHF.R.U32.HI R0, RZ, 0x5, R2.reuse ;  /* 0x00000005ff007819 */ /* 0x101fe40000011602 */
[----:B------:R-:W-:-:S03]  /*0060*/  SHF.R.U32.HI R2, RZ, 0x7, R2 ;  /* 0x00000007ff027819 */ /* 0x000fc60000011602 */
[----:B------:R-:W0:Y:S04]  /*0070*/  SHFL.IDX PT, R3, R0, RZ, 0x1f ;  /* 0x00001fff00037589 */ /* 0x000e2800000e0000 */
[----:B------:R-:W1:Y:S01]  /*0080*/  SHFL.IDX PT, R2, R2, RZ, 0x1f ;  /* 0x00001fff02027589 */ /* 0x000e6200000e0000 */
[----:B0-----:R-:W-:Y:S02]  /*0090*/  R2UR UR4, R3 ;  /* 0x00000000030472ca */ /* 0x001fe400000e0000 */
[----:B-1----:R-:W-:-:S11]  /*00a0*/  R2UR UR6, R2 ;  /* 0x00000000020672ca */ /* 0x002fd600000e0000 */
[----:B------:R-:W-:Y:S02]  /*00b0*/  USHF.R.S32.HI UR5, URZ, 0x1f, UR4 ;  /* 0x0000001f3f057899 */ /* 0x000fe40008011404 */
[----:B------:R-:W-:Y:S02]  /*00c0*/  ISETP.NE.OR P0, PT, RZ, UR4, !P0 ;  /* 0x00000004ff007c0c */ /* 0x000fe4000c705670 */
[----:B------:R-:W-:-:S04]  /*00d0*/  ULEA.HI UR5, UR5, UR4, URZ, 0x2 ;  /* 0x0000000405057291 */ /* 0x000fc8000f8f103f */
[----:B------:R-:W-:-:S04]  /*00e0*/  ULOP3.LUT UR5, UR5, 0xfffffffc, URZ, 0xc0, !UPT ;  /* 0xfffffffc05057892 */ /* 0x000fc8000f8ec03f */
[----:B------:R-:W-:-:S03]  /*00f0*/  UIADD3 UR8, UR4, -UR5, URZ ;  /* 0x8000000504087290 */ /* 0x000fc6000fffe03f */
[----:B------:R-:W-:Y:S09]  /*0100*/  @P0 BRA `(.L_x_1) ;  /* 0x0000000000200947 */ /* 0x000ff20003800000 */
[----:B------:R-:W-:Y:S02]  /*0110*/  ULDC.64 UR4, c[0x0][0x198] ;  /* 0x0000660000047ab9 */ /* 0x000fe40000000a00 */
[----:B------:R-:W-:Y:S02]  /*0120*/  UIADD3 UR10, UP0, UR4, 0xf0, URZ ;  /* 0x000000f0040a7890 */ /* 0x000fe4000ff1e03f */
[----:B------:R-:W-:Y:S02]  /*0130*/  UIADD3 UR4, UP1, UR4, 0x1f0, URZ ;  /* 0x000001f004047890 */ /* 0x000fe4000ff3e03f */
[----:B------:R-:W-:Y:S02]  /*0140*/  UIADD3.X UR11, URZ, UR5, URZ, UP0, !UPT ;  /* 0x000000053f0b7290 */ /* 0x000fe400087fe43f */
[----:B------:R-:W-:-:S07]  /*0150*/  UIADD3.X UR5, URZ, UR5, URZ, UP1, !UPT ;  /* 0x000000053f057290 */ /* 0x000fce0008ffe43f */
[----:B------:R0:W-:Y:S02]  /*0160*/  UTMACCTL.PF [UR10] ;  /* 0x000000000a0079b9 */ /* 0x0001e40008040000 */
[----:B------:R0:W-:Y:S02]  /*0170*/  UTMACCTL.PF [UR4] ;  /* 0x00000000040079b9 */ /* 0x0001e40008040000 */
[----:B0-----:R-:W-:Y:S01]  /*0180*/  NOP ;  /* 0x0000000000007918 */ /* 0x001fe20000000000 */
.L_x_1:
[----:B------:R-:W-:Y:S05]  /*0190*/  BSYNC B0 ;  /* 0x0000000000007941 */ /* 0x000fea0003800000 */
.L_x_0:
[----:B------:R-:W0:Y:S01]  /*01a0*/  SHFL.IDX PT, R2, R0, RZ, 0x1f ;  /* 0x00001fff00027589 */ /* 0x000e2200000e0000 */
[----:B------:R-:W-:Y:S01]  /*01b0*/  UISETP.NE.AND UP0, UPT, UR8, 0x3, UPT ;  /* 0x000000030800788c */ /* 0x000fe2000bf05270 */
[----:B------:R-:W-:Y:S01]  /*01c0*/  ISETP.NE.AND P1, PT, RZ, UR6, PT ;  /* 0x00000006ff007c0c */ /* 0x000fe2000bf25270 */
[----:B------:R-:W-:Y:S02]  /*01d0*/  UIADD3 UR10, UR6, -0x1, URZ ;  /* 0xffffffff060a7890 */ /* 0x000fe4000fffe03f */
[----:B------:R-:W-:Y:S02]  /*01e0*/  UISETP.EQ.OR UP0, UPT, UR8, URZ, !UP0 ;  /* 0x0000003f0800728c */ /* 0x000fe4000c702670 */
[----:B------:R-:W-:Y:S02]  /*01f0*/  UISETP.GE.U32.AND UP1, UPT, UR10, 0x2, UPT ;  /* 0x000000020a00788c */ /* 0x000fe4000bf26070 */
[----:B------:R-:W-:-:S04]  /*0200*/  UISETP.EQ.AND UP0, UPT, UR6, URZ, UP0 ;  /* 0x0000003f0600728c */ /* 0x000fc80008702270 */
[----:B------:R-:W-:-:S04]  /*0210*/  USEL UR13, URZ, 0x1, !UP0 ;  /* 0x000000013f0d7887 */ /* 0x000fc8000c000000 */
[----:B------:R-:W-:Y:S01]  /*0220*/  USEL UR13, UR13, 0x2, UP1 ;  /* 0x000000020d0d7887 */ /* 0x000fe20008800000 */
[----:B0-----:R-:W-:-:S13]  /*0230*/  ISETP.NE.AND P0, PT, R2, RZ, PT ;  /* 0x000000ff0200720c */ /* 0x001fda0003f05270 */
[----:B------:R-:W-:Y:S05]  /*0240*/  @P0 BRA `(.L_x_2) ;  /* 0x0000000000580947 */ /* 0x000fea0003800000 */
[----:B------:R-:W0:Y:S01]  /*0250*/  S2UR UR9, SR_CgaCtaId ;  /* 0x00000000000979c3 */ /* 0x000e220000008800 */
[----:B------:R-:W-:Y:S01]  /*0260*/  UMOV UR4, 0x400 ;  /* 0x0000040000047882 */ /* 0x000fe20000000000 */
[----:B------:R-:W-:Y:S01]  /*0270*/  UMOV UR5, 0x1 ;  /* 0x0000000100057882 */ /* 0x000fe20000000000 */
[----:B------:R-:W-:Y:S01]  /*0280*/  UMOV UR6, 0x100 ;  /* 0x0000010000067882 */ /* 0x000fe20000000000 */
[----:B------:R-:W-:Y:S01]  /*0290*/  ELECT P0, URZ, PT ;  /* 0x00000000003f782f */ /* 0x000fe20003800000 */
[----:B------:R-:W-:-:S04]  /*02a0*/  UIADD3 UR6, -UR6, 0x100000, URZ ;  /* 0x0010000006067890 */ /* 0x000fc8000fffe13f */
[----:B------:R-:W-:Y:S02]  /*02b0*/  USHF.L.U32 UR7, UR6, 0xb, URZ ;  /* 0x0000000b06077899 */ /* 0x000fe4000800063f */
[----:B------:R-:W-:Y:S02]  /*02c0*/  USHF.L.U32 UR6, UR6, 0x1, URZ ;  /* 0x0000000106067899 */ /* 0x000fe4000800063f */
[----:B0-----:R-:W-:Y:S02]  /*02d0*/  ULEA UR9, UR9, UR4, 0x18 ;  /* 0x0000000409097291 */ /* 0x001fe4000f8ec03f */
[----:B------:R-:W-:-:S04]  /*02e0*/  UIADD3 UR4, -UR5, 0x100000, URZ ;  /* 0x0010000005047890 */ /* 0x000fc8000fffe13f */
[----:B------:R-:W-:Y:S02]  /*02f0*/  USHF.L.U32 UR5, UR4, 0xb, URZ ;  /* 0x0000000b04057899 */ /* 0x000fe4000800063f */
[----:B------:R-:W-:Y:S01]  /*0300*/  USHF.L.U32 UR4, UR4, 0x1, URZ ;  /* 0x0000000104047899 */ /* 0x000fe2000800063f */
[----:B------:R-:W0:Y:S11]  /*0310*/  FENCE.VIEW.ASYNC.S ;  /* 0x00000000000073c6 */ /* 0x000e360000000000 */
[----:B0-----:R0:W1:Y:S01]  /*0320*/  SYNCS.EXCH.64 URZ, [UR9], UR4 ;  /* 0x00000004093f75b2 */ /* 0x0010620008000100 */
[----:B------:R0:W2:Y:S01]  /*0330*/  SYNCS.EXCH.64 URZ, [UR9+0x20], UR6 ;  /* 0x00002006093f75b2 */ /* 0x0000a20008000100 */
[----:B------:R0:W3:Y:S01]  /*0340*/  SYNCS.EXCH.64 URZ, [UR9+0x8], UR4 ;  /* 0x00000804093f75b2 */ /* 0x0000e20008000100 */
[----:B------:R0:W4:Y:S01]  /*0350*/  SYNCS.EXCH.64 URZ, [UR9+0x28], UR6 ;  /* 0x00002806093f75b2 */ /* 0x0001220008000100 */
[----:B------:R0:W0:Y:S01]  /*0360*/  SYNCS.EXCH.64 URZ, [UR9+0x10], UR4 ;  /* 0x00001004093f75b2 */ /* 0x0000220008000100 */
[----:B------:R0:W0:Y:S01]  /*0370*/  SYNCS.EXCH.64 URZ, [UR9+0x30], UR6 ;  /* 0x00003006093f75b2 */ /* 0x0000220008000100 */
[----:B------:R0:W0:Y:S01]  /*0380*/  SYNCS.EXCH.64 URZ, [UR9+0x18], UR4 ;  /* 0x00001804093f75b2 */ /* 0x0000220008000100 */
[----:B------:R0:W0:Y:S01]  /*0390*/  SYNCS.EXCH.64 URZ, [UR9+0x38], UR6 ;  /* 0x00003806093f75b2 */ /* 0x0000220008000100 */
[----:B------:R-:W-:Y:S01]  /*03a0*/  NOP ;  /* 0x0000000000007918 */ /* 0x000fe20000000000 */
.L_x_2:
[----:B------:R-:W5:Y:S01]  /*03b0*/  LDC R2, c[0x0][0x65c] ;  /* 0x00019700ff027b82 */ /* 0x000f620000000800 */
[----:B------:R-:W1:Y:S01]  /*03c0*/  SHFL.IDX PT, R0, R0, RZ, 0x1f ;  /* 0x00001fff00007589 */ /* 0x000e6200000e0000 */
[----:B------:R-:W-:Y:S01]  /*03d0*/  ELECT P0, URZ, PT ;  /* 0x00000000003f782f */ /* 0x000fe20003800000 */
[----:B------:R-:W-:Y:S01]  /*03e0*/  IMAD.MOV.U32 R3, RZ, RZ, RZ ;  /* 0x000000ffff037224 */ /* 0x000fe200078e00ff */
[----:B0-----:R-:W-:Y:S01]  /*03f0*/  UMOV UR4, 0x20 ;  /* 0x0000002000047882 */ /* 0x001fe20000000000 */
[----:B------:R-:W0:Y:S01]  /*0400*/  S2R R11, SR_CTAID.Y ;  /* 0x00000000000b7919 */ /* 0x000e220000002600 */
[----:B------:R-:W-:Y:S01]  /*0410*/  NOP ;  /* 0x0000000000007918 */ /* 0x000fe20000000000 */
[----:B------:R-:W-:Y:S01]  /*0420*/  NOP ;  /* 0x0000000000007918 */ /* 0x000fe20000000000 */
[----:B-----5:R-:W-:Y:S02]  /*0430*/  ISETP.NE.AND P4, PT, R2, 0x1, PT ;  /* 0x000000010200780c */ /* 0x020fe40003f85270 */
[----:B------:R-:W5:Y:S01]  /*0440*/  S2R R2, SR_CTAID.X ;  /* 0x0000000000027919 */ /* 0x000f620000002500 */
[----:B-1----:R-:W-:-:S10]  /*0450*/  ISETP.NE.OR P0, PT, R0, RZ, !P0 ;  /* 0x000000ff0000720c */ /* 0x002fd40004705670 */
[----:B------:R-:W5:Y:S01]  /*0460*/  @P4 LDC R7, c[0x0][0x10] ;  /* 0x00000400ff074b82 */ /* 0x000f620000000800 */
[----:B0-----:R-:W-:Y:S02]  /*0470*/  @P4 IMAD.MOV.U32 R4, RZ, RZ, R11 ;  /* 0x000000ffff044224 */ /* 0x001fe400078e000b */
[----:B------:R-:W-:Y:S01]  /*0480*/  VOTEU.ALL UP0, P0 ;  /* 0x00000000003f7886 */ /* 0x000fe20000000000 */
[----:B------:R-:W-:Y:S01]  /*0490*/  @P4 IMAD.MOV.U32 R5, RZ, RZ, RZ ;  /* 0x000000ffff054224 */ /* 0x000fe200078e00ff */
[----:B------:R-:W-:Y:S01]  /*04a0*/  VOTEU.ALL UP1, P0 ;  /* 0x00000000003f7886 */ /* 0x000fe20000020000 */
[----:B------:R-:W-:Y:S02]  /*04b0*/  @P4 IMAD.MOV.U32 R13, RZ, RZ, RZ ;  /* 0x000000ffff0d4224 */ /* 0x000fe400078e00ff */
[----:B------:R-:W0:Y:S01]  /*04c0*/  @!P4 LDC R9, c[0x0][0xc] ;  /* 0x00000300ff09cb82 */ /* 0x000e220000000800 */
[----:B------:R-:W-:Y:S01]  /*04d0*/  @!UP0 UMOV UR6, 0x400 ;  /* 0x0000040000068882 */ /* 0x000fe20000000000 */
[----:B------:R-:W-:-:S04]  /*04e0*/  @!UP0 UIADD3 UR4, -UR4, 0x100000, URZ ;  /* 0x0010000004048890 */ /* 0x000fc8000fffe13f */
[----:B------:R-:W-:Y:S02]  /*04f0*/  @!UP0 USHF.L.U32 UR5, UR4, 0xb, URZ ;  /* 0x0000000b04058899 */ /* 0x000fe4000800063f */
[----:B------:R-:W-:Y:S01]  /*0500*/  @!UP0 USHF.L.U32 UR4, UR4, 0x1, URZ ;  /* 0x0000000104048899 */ /* 0x000fe2000800063f */
[----:B------:R-:W1:Y:S01]  /*0510*/  @!UP0 S2UR UR7, SR_CgaCtaId ;  /* 0x00000000000789c3 */ /* 0x000e620000008800 */
[----:B-----5:R-:W-:-:S04]  /*0520*/  @P4 IMAD.WIDE.U32 R6, R2, R7, R4 ;  /* 0x0000000702064225 */ /* 0x020fc800078e0004 */
[----:B------:R-:W-:Y:S02]  /*0530*/  @P4 IMAD.MOV.U32 R10, RZ, RZ, R6 ;  /* 0x000000ffff0a4224 */ /* 0x000fe400078e0006 */
[----:B------:R-:W-:Y:S02]  /*0540*/  @P4 IMAD.IADD R14, R7, 0x1, R13 ;  /* 0x00000001070e4824 */ /* 0x000fe400078e020d */
[----:B0-----:R-:W-:-:S04]  /*0550*/  @!P4 IMAD.WIDE.U32 R4, R9, R11, R2 ;  /* 0x0000000b0904c225 */ /* 0x001fc800078e0002 */
[----:B------:R-:W-:Y:S02]  /*0560*/  @!P4 IMAD.MOV.U32 R10, RZ, RZ, R4 ;  /* 0x000000ffff0ac224 */ /* 0x000fe400078e0004 */
[----:B------:R-:W-:Y:S01]  /*0570*/  @!P4 IMAD.MOV.U32 R14, RZ, RZ, R5 ;  /* 0x000000ffff0ec224 */ /* 0x000fe200078e0005 */
[----:B-1----:R-:W-:Y:S02]  /*0580*/  @!UP0 ULEA UR6, UR7, UR6, 0x18 ;  /* 0x0000000607068291 */ /* 0x002fe4000f8ec03f */
[----:B------:R0:W-:Y:S01]  /*0590*/  STL [R1+0x458], R10 ;  /* 0x0004580a01007387 */ /* 0x0001e20000100800 */
[----:B------:R-:W-:-:S03]  /*05a0*/  VOTEU.ALL UP0, P0 ;  /* 0x00000000003f7886 */ /* 0x000fc60000000000 */
[----:B------:R0:W-:Y:S04]  /*05b0*/  STL [R1+0x454], R14 ;  /* 0x0004540e01007387 */ /* 0x0001e80000100800 */
[----:B------:R-:W1:Y:S02]  /*05c0*/  FENCE.VIEW.ASYNC.S ;  /* 0x00000000000073c6 */ /* 0x000e640000000000 */
[----:B-1----:R0:W2:Y:S01]  /*05d0*/  @!UP0 SYNCS.EXCH.64 URZ, [UR6+0x50], UR4 ;  /* 0x00005004063f85b2 */ /* 0x0020a20008000100 */
[----:B------:R0:W2:Y:S01]  /*05e0*/  @!UP1 SYNCS.EXCH.64 URZ, [UR6+0x58], UR4 ;  /* 0x00005804063f95b2 */ /* 0x0000a20008000100 */
[----:B------:R-:W-:Y:S01]  /*05f0*/  NOP ;  /* 0x0000000000007918 */ /* 0x000fe20000000000 */
[----:B--234-:R-:W-:Y:S06]  /*0600*/  BAR.SYNC.DEFER_BLOCKING 0x0 ;  /* 0x0000000000007b1d */ /* 0x01cfec0000010000 */
[----:B0-----:R-:W-:Y:S05]  /*0610*/  @!P1 BRA `(.L_x_3) ;  /* 0x0000023000e89947 */ /* 0x001fea0003800000 */
[----:B------:R-:W-:-:S06]  /*0620*/  UISETP.GT.U32.AND UP0, UPT, UR10, 0x1, UPT ;  /* 0x000000010a00788c */ /* 0x000fcc000bf04070 */
[----:B------:R-:W-:-:S13]  /*0630*/  PLOP3.LUT P0, PT, PT, PT, UP0, 0x80, 0x0 ;  /* 0x000000000000781c */ /* 0x000fda0003f0f008 */
[----:B------:R-:W-:Y:S05]  /*0640*/  @P0 EXIT ;  /* 0x000000000000094d */ /* 0x000fea0003800000 */
[----:B------:R-:W-:Y:S01]  /*0650*/  IMAD.MOV.U32 R5, RZ, RZ, -0x1 ;  /* 0xffffffffff057424 */ /* 0x000fe200078e00ff */
[----:B------:R-:W-:Y:S01]  /*0660*/  ULDC.64 UR4, c[0x0][0x650] ;  /* 0x0001940000047ab9 */ /* 0x000fe20000000a00 */
[----:B------:R-:W-:Y:S01]  /*0670*/  IMAD.MOV.U32 R4, RZ, RZ, -0x1 ;  /* 0xffffffffff047424 */ /* 0x000fe200078e00ff */
[----:B------:R-:W-:Y:S01]  /*0680*/  ISETP.GE.U32.AND P0, PT, R10, UR4, PT ;  /* 0x000000040a007c0c */ /* 0x000fe2000bf06070 */
[----:B------:R-:W-:Y:S01]  /*0690*/  UMOV UR10, 0xffffffff ;  /* 0xffffffff000a7882 */ /* 0x000fe20000000000 */
[----:B------:R0:W-:Y:S01]  /*06a0*/  STL [R1+0x460], R5 ;  /* 0x0004600501007387 */ /* 0x0001e20000100800 */
[----:B------:R-:W-:Y:S02]  /*06b0*/  PRMT R0, RZ, 0x7610, R0 ;  /* 0x00007610ff007816 */ /* 0x000fe40000000000 */
[----:B------:R-:W-:Y:S01]  /*06c0*/  ISETP.GE.U32.AND.EX P0, PT, R14, UR5, PT, P0 ;  /* 0x000000050e007c0c */ /* 0x000fe2000bf06100 */
[----:B------:R0:W-:-:S12]  /*06d0*/  STL [R1+0x45c], R4 ;  /* 0x00045c0401007387 */ /* 0x0001d80000100800 */
[----:B0-----:R-:W-:Y:S05]  /*06e0*/  @P0 BRA `(.L_x_4) ;  /* 0x00000004006c0947 */ /* 0x001fea0003800000 */
[----:B------:R-:W-:Y:S01]  /*06f0*/  ULDC.64 UR14, c[0x0][0x628] ;  /* 0x00018a00000e7ab9 */ /* 0x000fe20000000a00 */
[----:B------:R-:W0:Y:S01]  /*0700*/  LDC.64 R12, c[0x0][0x620] ;  /* 0x00018800ff0c7b82 */ /* 0x000e220000000a00 */
[----:B------:R-:W-:Y:S01]  /*0710*/  ISETP.NE.U32.AND P0, PT, RZ, UR14, PT ;  /* 0x0000000eff007c0c */ /* 0x000fe2000bf05070 */
[----:B------:R-:W-:Y:S01]  /*0720*/  ULDC UR11, c[0x0][0x630] ;  /* 0x00018c00000b7ab9 */ /* 0x000fe20000000800 */
[----:B------:R-:W-:Y:S02]  /*0730*/  R2UR UR4, R10 ;  /* 0x000000000a0472ca */ /* 0x000fe400000e0000 */
[----:B------:R-:W-:Y:S02]  /*0740*/  ISETP.NE.AND.EX P0, PT, RZ, UR15, PT, P0 ;  /* 0x0000000fff007c0c */ /* 0x000fe4000bf05300 */
[----:B------:R-:W-:-:S11]  /*0750*/  R2UR UR5, R14 ;  /* 0x000000000e0572ca */ /* 0x000fd600000e0000 */
[----:B------:R-:W-:Y:S05]  /*0760*/  @!P0 BRA `(.L_x_5) ;  /* 0x0000000000308947 */ /* 0x000fea0003800000 */
[----:B------:R-:W-:Y:S01]  /*0770*/  R2UR UR4, R10 ;  /* 0x000000000a0472ca */ /* 0x000fe200000e0000 */
[----:B------:R-:W-:Y:S01]  /*0780*/  ULDC UR8, c[0x0][0x634] ;  /* 0x00018d0000087ab9 */ /* 0x000fe20000000800 */
[----:B------:R-:W-:-:S11]  /*0790*/  R2UR UR10, R14 ;  /* 0x000000000e0a72ca */ /* 0x000fd600000e0000 */
[----:B------:R-:W-:-:S04]  /*07a0*/  UIADD3 UR8, UP0, UR4, UR8, URZ ;  /* 0x0000000804087290 */ /* 0x000fc8000ff1e03f */
[----:B------:R-:W-:-:S04]  /*07b0*/  UIADD3.X UR10, URZ, UR10, URZ, UP0, !UPT ;  /* 0x0000000a3f0a7290 */ /* 0x000fc800087fe43f */
[----:B------:R-:W-:-:S04]  /*07c0*/  UIMAD.WIDE.U32 UR4, UR10, UR14, URZ ;  /* 0x0000000e0a0472a5 */ /* 0x000fc8000f8e003f */
[----:B------:R-:W-:Y:S02]  /*07d0*/  UIMAD.WIDE.U32 UR6, UP0, UR8, UR15, UR4 ;  /* 0x0000000f080672a5 */ /* 0x000fe4000f800004 */
[----:B------:R-:W-:Y:S02]  /*07e0*/  UIMAD.WIDE.U32 UR4, UR8, UR14, URZ ;  /* 0x0000000e080472a5 */ /* 0x000fe4000f8e003f */
[----:B------:R-:W-:Y:S02]  /*07f0*/  UIADD3.X UR9, URZ, URZ, URZ, UP0, !UPT ;  /* 0x0000003f3f097290 */ /* 0x000fe400087fe43f */
[----:B------:R-:W-:Y:S01]  /*0800*/  UIADD3 URZ, UP0, UR5, UR6, URZ ;  /* 0x00000006053f7290 */ /* 0x000fe2000ff1e03f */
[----:B------:R-:W-:-:S03]  /*0810*/  UMOV UR8, UR7 ;  /* 0x0000000700087c82 */ /* 0x000fc60008000000 */
[----:B------:R-:W-:-:S12]  /*0820*/  UIMAD.WIDE.U32.X UR4, UR10, UR15, UR8, UP0 ;  /* 0x0000000f0a0472a5 */ /* 0x000fd800080e0408 */
.L_x_5:
[----:B------:R-:W-:Y:S01]  /*0830*/  USHF.R.U64 UR10, UR4, UR11, UR5 ;  /* 0x0000000b040a7299 */ /* 0x000fe20008001205 */
[----:B------:R-:W1:Y:S01]  /*0840*/  LDC R8, c[0x0][0x618] ;  /* 0x00018600ff087b82 */ /* 0x000e620000000800 */
[----:B------:R-:W-:Y:S01]  /*0850*/  USHF.R.U32.HI UR4, URZ, UR11, UR5 ;  /* 0x0000000b3f047299 */ /* 0x000fe20008011605 */
[----:B------:R-:W-:Y:S01]  /*0860*/  I2FP.F32.U32 R0, R2 ;  /* 0x0000000200007245 */ /* 0x000fe20000201000 */
[----:B------:R-:W-:Y:S01]  /*0870*/  IMAD.MOV.U32 R4, RZ, RZ, R10 ;  /* 0x000000ffff047224 */ /* 0x000fe200078e000a */
[----:B------:R-:W-:Y:S01]  /*0880*/  ULDC UR5, c[0x0][0x150] ;  /* 0x0000540000057ab9 */ /* 0x000fe20000000800 */
[----:B------:R-:W-:Y:S01]  /*0890*/  IADD3 R7, P0, RZ, -UR10, RZ ;  /* 0x8000000aff077c10 */ /* 0x000fe2000ff1e0ff */
[----:B------:R-:W-:Y:S02]  /*08a0*/  IMAD.MOV.U32 R5, RZ, RZ, R14 ;  /* 0x000000ffff057224 */ /* 0x000fe400078e000e */
[----:B------:R-:W-:Y:S01]  /*08b0*/  FMUL R0, R0, UR5 ;  /* 0x0000000500007c20 */ /* 0x000fe20008400000 */
[----:B------:R-:W2:Y:S01]  /*08c0*/  LDC.64 R20, c[0x0][0x640] ;  /* 0x00019000ff147b82 */ /* 0x000ea20000000a00 */
[----:B------:R-:W-:Y:S01]  /*08d0*/  IMAD.X R9, RZ, RZ, ~UR4, P0 ;  /* 0x80000004ff097e24 */ /* 0x000fe200080e06ff */
[----:B------:R-:W-:Y:S01]  /*08e0*/  ULDC UR4, c[0x0][0x154] ;  /* 0x0000550000047ab9 */ /* 0x000fe20000000800 */
[----:B0-----:R-:W-:-:S02]  /*08f0*/  IMAD.WIDE.U32 R4, R7, R12, R4 ;  /* 0x0000000c07047225 */ /* 0x001fc400078e0004 */
[----:B------:R-:W0:Y:S03]  /*0900*/  F2I.U32.TRUNC.NTZ R0, R0 ;  /* 0x0000000000007305 */ /* 0x000e26000020f000 */
[----:B------:R-:W3:Y:S01]  /*0910*/  LDC R3, c[0x0][0x144] ;  /* 0x00005100ff037b82 */ /* 0x000ee20000000800 */
[----:B------:R-:W-:-:S04]  /*0920*/  IMAD R6, R9, R12, RZ ;  /* 0x0000000c09067224 */ /* 0x000fc800078e02ff */
[----:B------:R-:W-:-:S03]  /*0930*/  IMAD R7, R7, R13, R6 ;  /* 0x0000000d07077224 */ /* 0x000fc600078e0206 */
[----:B------:R-:W4:Y:S01]  /*0940*/  LDC R10, c[0x0][0x608] ;  /* 0x00018200ff0a7b82 */ /* 0x000f220000000800 */
[----:B------:R-:W-:Y:S02]  /*0950*/  IMAD.IADD R5, R5, 0x1, R7 ;  /* 0x0000000105057824 */ /* 0x000fe400078e0207 */
[----:B------:R-:W-:Y:S02]  /*0960*/  IMAD.MOV.U32 R7, RZ, RZ, -0x1 ;  /* 0xffffffffff077424 */ /* 0x000fe400078e00ff */
[----:B0-----:R-:W-:Y:S01]  /*0970*/  IMAD.MOV R6, RZ, RZ, -R0 ;  /* 0x000000ffff067224 */ /* 0x001fe200078e0a00 */
[----:B-1----:R-:W-:Y:S02]  /*0980*/  SHF.R.U64 R14, R4, R8, R5 ;  /* 0x00000008040e7219 */ /* 0x002fe40000001205 */
[----:B------:R-:W0:Y:S01]  /*0990*/  LDC R18, c[0x0][0x658] ;  /* 0x00019600ff127b82 */ /* 0x000e220000000800 */
[----:B------:R-:W-:Y:S02]  /*09a0*/  I2FP.F32.U32 R4, R11 ;  /* 0x0000000b00047245 */ /* 0x000fe40000201000 */
[----:B--2---:R-:W-:-:S02]  /*09b0*/  ISETP.NE.U32.AND P0, PT, R20, RZ, PT ;  /* 0x000000ff1400720c */ /* 0x004fc40003f05070 */
[----:B------:R-:W-:Y:S01]  /*09c0*/  SHF.R.U32.HI R5, RZ, R8, R5 ;  /* 0x00000008ff057219 */ /* 0x000fe20000011605 */
[----:B------:R-:W-:Y:S01]  /*09d0*/  FMUL R4, R4, UR4 ;  /* 0x0000000404047c20 */ /* 0x000fe20008400000 */
[----:B------:R-:W-:Y:S01]  /*09e0*/  ISETP.NE.AND.EX P0, PT, R21, RZ, PT, P0 ;  /* 0x000000ff1500720c */ /* 0x000fe20003f05300 */
[----:B------:R-:W1:Y:S01]  /*09f0*/  LDC R12, c[0x0][0x148] ;  /* 0x00005200ff0c7b82 */ /* 0x000e620000000800 */
[----:B---3--:R-:W-:-:S07]  /*0a00*/  IMAD R0, R3, R6, R2 ;  /* 0x0000000603007224 */ /* 0x008fce00078e0202 */
[----:B------:R-:W2:Y:S01]  /*0a10*/  LDC R16, c[0x0][0x600] ;  /* 0x00018000ff107b82 */ /* 0x000ea20000000800 */
[-CC-:B----4-:R-:W-:Y:S02]  /*0a20*/  SHF.R.U64 R22, R14, R10.reuse, R5.reuse ;  /* 0x0000000a0e167219 */ /* 0x190fe40000001205 */
[----:B------:R-:W-:Y:S01]  /*0a30*/  SHF.R.U32.HI R3, RZ, R10, R5 ;  /* 0x0000000aff037219 */ /* 0x000fe20000011605 */
[----:B------:R-:W-:Y:S01]  /*0a40*/  IMAD.MOV.U32 R5, RZ, RZ, 0x1 ;  /* 0x00000001ff057424 */ /* 0x000fe200078e00ff */
[----:B------:R3:W4:Y:S03]  /*0a50*/  F2I.U32.TRUNC.NTZ R10, R4 ;  /* 0x00000004000a7305 */ /* 0x000726000020f000 */
[----:B------:R-:W1:Y:S01]  /*0a60*/  LDC R15, c[0x0][0x648] ;  /* 0x00019200ff0f7b82 */ /* 0x000e620000000800 */
[-C--:B0-----:R-:W-:Y:S02]  /*0a70*/  SHF.L.U32 R2, R7, R18.reuse, RZ ;  /* 0x0000001207027219 */ /* 0x081fe400000006ff */
[----:B------:R-:W-:-:S02]  /*0a80*/  SHF.R.U64 R24, R22, R18, R3 ;  /* 0x0000001216187219 */ /* 0x000fc40000001203 */
[----:B------:R-:W-:Y:S02]  /*0a90*/  LOP3.LUT R9, RZ, R2, RZ, 0x33, !PT ;  /* 0x00000002ff097212 */ /* 0x000fe400078e33ff */
[-C--:B------:R-:W-:Y:S01]  /*0aa0*/  SHF.R.U32.HI R3, RZ, R18.reuse, R3 ;  /* 0x00000012ff037219 */ /* 0x080fe20000011603 */
[----:B------:R-:W0:Y:S01]  /*0ab0*/  LDC R17, c[0x0][0x638] ;  /* 0x00018e00ff117b82 */ /* 0x000e220000000800 */
[----:B------:R-:W-:Y:S01]  /*0ac0*/  SHF.L.U32 R8, R5, R18, RZ ;  /* 0x0000001205087219 */ /* 0x000fe200000006ff */
[----:B------:R-:W-:-:S06]  /*0ad0*/  IMAD.MOV.U32 R2, RZ, RZ, R24 ;  /* 0x000000ffff027224 */ /* 0x000fcc00078e0018 */
[----:B------:R-:W0:Y:S01]  /*0ae0*/  LDC R19, c[0x0][0x610] ;  /* 0x00018400ff137b82 */ /* 0x000e220000000800 */
[----:B---34-:R-:W-:Y:S05]  /*0af0*/  @!P0 BRA `(.L_x_6) ;  /* 0x0000000000288947 */ /* 0x018fea0003800000 */
[----:B------:R-:W3:Y:S02]  /*0b00*/  LDC R7, c[0x0][0x64c] ;  /* 0x00019300ff077b82 */ /* 0x000ee40000000800 */
[----:B---3--:R-:W-:-:S05]  /*0b10*/  IADD3 R7, P0, R24, R7, RZ ;  /* 0x0000000718077210 */ /* 0x008fca0007f1e0ff */
[----:B------:R-:W-:-:S04]  /*0b20*/  IMAD.X R13, RZ, RZ, R3, P0 ;  /* 0x000000ffff0d7224 */ /* 0x000fc800000e0603 */
[----:B------:R-:W-:-:S04]  /*0b30*/  IMAD.WIDE.U32 R2, R13, R20, RZ ;  /* 0x000000140d027225 */ /* 0x000fc800078e00ff */
[----:B------:R-:W-:-:S04]  /*0b40*/  IMAD.WIDE.U32 R4, P0, R7, R21, R2 ;  /* 0x0000001507047225 */ /* 0x000fc80007800002 */
[----:B------:R-:W-:-:S04]  /*0b50*/  IMAD.WIDE.U32 R2, R7, R20, RZ ;  /* 0x0000001407027225 */ /* 0x000fc800078e00ff */
[----:B------:R-:W-:Y:S01]  /*0b60*/  IMAD.X R7, RZ, RZ, RZ, P0 ;  /* 0x000000ffff077224 */ /* 0x000fe200000e06ff */
[----:B------:R-:W-:Y:S01]  /*0b70*/  IADD3 RZ, P0, R3, R4, RZ ;  /* 0x0000000403ff7210 */ /* 0x000fe20007f1e0ff */
[----:B------:R-:W-:-:S04]  /*0b80*/  IMAD.MOV.U32 R6, RZ, RZ, R5 ;  /* 0x000000ffff067224 */ /* 0x000fc800078e0005 */
[----:B------:R-:W-:-:S08]  /*0b90*/  IMAD.WIDE.U32.X R2, R13, R21, R6, P0 ;  /* 0x000000150d027225 */ /* 0x000fd000000e0406 */
.L_x_6:
[----:B-1----:R-:W-:Y:S01]  /*0ba0*/  SHF.R.U64 R2, R2, R15, R3 ;  /* 0x0000000f02027219 */ /* 0x002fe20000001203 */
[----:B--2---:R-:W-:Y:S01]  /*0bb0*/  VIADD R3, R16, 0xffffffff ;  /* 0xffffffff10037836 */ /* 0x004fe20000000000 */
[----:B------:R-:W-:Y:S01]  /*0bc0*/  LOP3.LUT R9, R22, R9, RZ, 0xc0, !PT ;  /* 0x0000000916097212 */ /* 0x000fe200078ec0ff */
[----:B------:R-:W-:Y:S02]  /*0bd0*/  IMAD.MOV R10, RZ, RZ, -R10 ;  /* 0x000000ffff0a7224 */ /* 0x000fe400078e0a0a */
[----:B------:R-:W-:Y:S01]  /*0be0*/  IMAD.MOV R4, RZ, RZ, -R2 ;  /* 0x000000ffff047224 */ /* 0x000fe200078e0a02 */
[----:B------:R-:W-:Y:S01]  /*0bf0*/  LOP3.LUT R14, R14, R3, RZ, 0xc0, !PT ;  /* 0x000000030e0e7212 */ /* 0x000fe200078ec0ff */
[----:B------:R-:W-:Y:S02]  /*0c00*/  @P4 IMAD R0, R12, R10, R11 ;  /* 0x0000000a0c004224 */ /* 0x000fe400078e020b */
[----:B------:R-:W-:Y:S02]  /*0c10*/  IMAD R9, R8, R2, R9 ;  /* 0x0000000208097224 */ /* 0x000fe400078e0209 */
[----:B0-----:R-:W-:-:S02]  /*0c20*/  IMAD R3, R4, R17, R24 ;  /* 0x0000001104037224 */ /* 0x001fc400078e0218 */
[----:B------:R-:W-:Y:S02]  /*0c30*/  IMAD R2, R9, R19, R0 ;  /* 0x0000001309027224 */ /* 0x000fe400078e0200 */
[----:B------:R-:W-:Y:S02]  /*0c40*/  IMAD R3, R3, R16, R14 ;  /* 0x0000001003037224 */ /* 0x000fe400078e020e */
[----:B------:R-:W-:-:S03]  /*0c50*/  IMAD.MOV.U32 R0, RZ, RZ, 0x1 ;  /* 0x00000001ff007424 */ /* 0x000fc600078e00ff */
[----:B------:R-:W-:Y:S02]  /*0c60*/  SEL R4, R3, R2, !P4 ;  /* 0x0000000203047207 */ /* 0x000fe40006000000 */
[----:B------:R-:W-:-:S03]  /*0c70*/  SEL R2, R2, R3, !P4 ;  /* 0x0000000302027207 */ /* 0x000fc60006000000 */
[----:B------:R0:W-:Y:S04]  /*0c80*/  STL [R1+0x45c], R4 ;  /* 0x00045c0401007387 */ /* 0x0001e80000100800 */
[----:B------:R0:W-:Y:S02]  /*0c90*/  STL [R1+0x460], R2 ;  /* 0x0004600201007387 */ /* 0x0001e40000100800 */
.L_x_4:
[----:B------:R-:W-:-:S08]  /*0ca0*/  NOP ;  /* 0x0000000000007918 */ /* 0x000fd00000000000 */
[----:B------:R-:W1:Y:S02]  /*0cb0*/  USETMAXREG.TRY_ALLOC.CTAPOOL UP0, 0xf0 ;  /* 0x000000f0000079c8 */ /* 0x000e640008000600 */
[----:B-1----:R-:W-:-:S13]  /*0cc0*/  PLOP3.LUT P0, PT, PT, PT, UP0, 0x80, 0x0 ;  /* 0x000000000000781c */ /* 0x002fda0003f0f008 */
[----:B------:R-:W-:Y:S05]  /*0cd0*/  @!P0 BRA `(.L_x_4) ;  /* 0xfffffffc00f08947 */ /* 0x000fea000383ffff */
[----:B------:R-:W-:Y:S01]  /*0ce0*/  ULDC.64 UR4, c[0x0][0x598] ;  /* 0x0001660000047ab9 */ /* 0x000fe20000000a00 */
[----:B------:R-:W-:Y:S01]  /*0cf0*/  ULDC.64 UR20, c[0x0][0x208] ;  /* 0x0000820000147ab9 */ /* 0x000fe20000000a00 */
[----:B------:R-:W-:-:S04]  /*0d00*/  ISETP.NE.U32.AND P0, PT, RZ, UR4, PT ;  /* 0x00000004ff007c0c */ /* 0x000fc8000bf05070 */
[----:B------:R-:W-:-:S13]  /*0d10*/  ISETP.NE.AND.EX P0, PT, RZ, UR5, PT, P0 ;  /* 0x00000005ff007c0c */ /* 0x000fda000bf05300 */
[----:B------:R-:W-:Y:S05]  /*0d20*/  @!P0 BRA `(.L_x_7) ;  /* 0x0000000000208947 */ /* 0x000fea0003800000 */
[----:B0-----:R-:W0:Y:S02]  /*0d30*/  LDC.64 R2, c[0x0][0x598] ;  /* 0x00016600ff027b82 */ /* 0x001e240000000a00 */
[----:B0-----:R-:W2:Y:S02]  /*0d40*/  LDG.E.64 R2, desc[UR20][R2.64] ;  /* 0x0000001402027981 */ /* 0x001ea4000c1e1b00 */
[----:B--2---:R-:W-:-:S04]  /*0d50*/  ISETP.NE.U32.AND P0, PT, R2, RZ, PT ;  /* 0x000000ff0200720c */ /* 0x004fc80003f05070 */
[----:B------:R-:W-:-:S13]  /*0d60*/  ISETP.NE.AND.EX P0, PT, R3, RZ, PT, P0 ;  /* 0x000000ff0300720c */ /* 0x000fda0003f05300 */
[----:B------:R-:W-:Y:S05]  /*0d70*/  @!P0 BRA `(.L_x_7) ;  /* 0x00000000000c8947 */ /* 0x000fea0003800000 */
[----:B------:R-:W2:Y:S02]  /*0d80*/  LD.E R2, desc[UR20][R2.64] ;  /* 0x0000001402027980 */ /* 0x000ea4000c101900 */
[----:B--2---:R-:W-:Y:S01]  /*0d90*/  R2UR UR22, R2 ;  /* 0x00000000021672ca */ /* 0x004fe200000e0000 */
[----:B------:R-:W-:-:S14]  /*0da0*/  BRA `(.L_x_8) ;  /* 0x0000000000247947 */ /* 0x000fdc0003800000 */
.L_x_7:
[----:B------:R-:W-:Y:S02]  /*0db0*/  ULDC.64 UR4, c[0x0][0x588] ;  /* 0x0001620000047ab9 */ /* 0x000fe40000000a00 */
[----:B------:R-:W-:-:S04]  /*0dc0*/  ISETP.NE.U32.AND P0, PT, RZ, UR4, PT ;  /* 0x00000004ff007c0c */ /* 0x000fc8000bf05070 */
[----:B------:R-:W-:-:S13]  /*0dd0*/  ISETP.NE.AND.EX P0, PT, RZ, UR5, PT, P0 ;  /* 0x00000005ff007c0c */ /* 0x000fda000bf05300 */
[----:B------:R-:W-:Y:S05]  /*0de0*/  @!P0 BRA `(.L_x_9) ;  /* 0x0000000000108947 */ /* 0x000fea0003800000 */
[----:B0-----:R-:W0:Y:S02]  /*0df0*/  LDC.64 R2, c[0x0][0x588] ;  /* 0x00016200ff027b82 */ /* 0x001e240000000a00 */
[----:B0-----:R-:W2:Y:S02]  /*0e00*/  LDG.E R2, desc[UR20][R2.64] ;  /* 0x0000001402027981 */ /* 0x001ea4000c1e1900 */
[----:B--2---:R-:W-:Y:S01]  /*0e10*/  R2UR UR22, R2 ;  /* 0x00000000021672ca */ /* 0x004fe200000e0000 */
[----:B------:R-:W-:-:S14]  /*0e20*/  BRA `(.L_x_8) ;  /* 0x0000000000047947 */ /* 0x000fdc0003800000 */
.L_x_9:
[----:B------:R-:W-:-:S05]  /*0e30*/  ULDC UR22, c[0x0][0x580] ;  /* 0x0001600000167ab9 */ /* 0x000fca0000000800 */
.L_x_8:
[----:B------:R-:W-:Y:S02]  /*0e40*/  ULDC.64 UR4, c[0x0][0x5a0] ;  /* 0x0001680000047ab9 */ /* 0x000fe40000000a00 */
        /* <DEDUP_REMOVED lines=11> */
.L_x_10:
        /* <DEDUP_REMOVED lines=8> */
.L_x_12:
[----:B------:R-:W-:-:S05]  /*0f80*/  ULDC UR23, c[0x0][0x584] ;  /* 0x0001610000177ab9 */ /* 0x000fca0000000800 */
.L_x_11:
[----:B------:R-:W-:-:S13]  /*0f90*/  LOP3.LUT P0, RZ, R0, 0xff, RZ, 0xc0, !PT ;  /* 0x000000ff00ff7812 */ /* 0x000fda000780c0ff */
[----:B------:R-:W-:Y:S05]  /*0fa0*/  @!P0 EXIT ;  /* 0x000000000000894d */ /* 0x000fea0003800000 */
[----:B------:R-:W-:Y:S01]  /*0fb0*/  ULDC UR4, c[0x0][0x28c] ;  /* 0x0000a30000047ab9 */ /* 0x000fe20000000800 */
[----:B------:R-:W-:Y:S02]  /*0fc0*/  ULOP3.LUT UR24, UR13, 0x1, URZ, 0xfc, !UPT ;  /* 0x000000010d187892 */ /* 0x000fe4000f8efc3f */
[----:B------:R-:W-:-:S04]  /*0fd0*/  UIADD3 UR4, UR4, 0x3f, URZ ;  /* 0x0000003f04047890 */ /* 0x000fc8000fffe03f */
[----:B------:R-:W-:-:S04]  /*0fe0*/  USHF.R.S32.HI UR5, URZ, 0x1f, UR4 ;  /* 0x0000001f3f057899 */ /* 0x000fc80008011404 */
[----:B------:R-:W-:-:S03]  /*0ff0*/  ULEA.HI UR5, UR5, UR4, URZ, 0x6 ;  /* 0x0000000405057291 */ /* 0x000fc6000f8f303f */
[----:B------:R-:W-:Y:S01]  /*1000*/  UMOV UR4, URZ ;  /* 0x0000003f00047c82 */ /* 0x000fe20008000000 */
[----:B------:R-:W-:-:S03]  /*1010*/  USHF.R.S32.HI UR9, URZ, 0x6, UR5 ;  /* 0x000000063f097899 */ /* 0x000fc60008011405 */
[----:B------:R-:W-:-:S09]  /*1020*/  UMOV UR5, URZ ;  /* 0x0000003f00057c82 */ /* 0x000fd20008000000 */
.L_x_549:
[----:B------:R-:W-:Y:S01]  /*1030*/  STL [R1+0x450], RZ ;  /* 0x000450ff01007387 */ /* 0x000fe20000100800 */
[----:B-1----:R-:W1:Y:S01]  /*1040*/  S2UR UR16, SR_CgaCtaId ;  /* 0x00000000001079c3 */ /* 0x002e620000008800 */
[----:B------:R-:W-:Y:S01]  /*1050*/  UMOV UR15, 0x400 ;  /* 0x00000400000f7882 */ /* 0x000fe20000000000 */
[----:B------:R-:W-:Y:S01]  /*1060*/  UMOV UR6, URZ ;  /* 0x0000003f00067c82 */ /* 0x000fe20008000000 */
[----:B------:R-:W-:Y:S01]  /*1070*/  STL [R1+0x44c], RZ ;  /* 0x00044cff01007387 */ /* 0x000fe20000100800 */
[----:B------:R-:W-:Y:S01]  /*1080*/  UMOV UR7, URZ ;  /* 0x0000003f00077c82 */ /* 0x000fe20008000000 */
[----:B------:R-:W-:Y:S01]  /*1090*/  UMOV UR8, URZ ;  /* 0x0000003f00087c82 */ /* 0x000fe20008000000 */
[----:B------:R-:W-:Y:S01]  /*10a0*/  CS2R R236, SRZ ;  /* 0x0000000000ec7805 */ /* 0x000fe2000001ff00 */
[----:B------:R-:W-:Y:S01]  /*10b0*/  STL [R1+0x448], RZ ;  /* 0x000448ff01007387 */ /* 0x000fe20000100800 */
[----:B0-2---:R-:W0:Y:S01]  /*10c0*/  LDC R2, c[0x0][0x28c] ;  /* 0x0000a300ff027b82 */ /* 0x005e220000000800 */
[----:B------:R-:W-:-:S02]  /*10d0*/  CS2R R234, SRZ ;  /* 0x0000000000ea7805 */ /* 0x000fc4000001ff00 */
[----:B------:R-:W-:Y:S01]  /*10e0*/  CS2R R232, SRZ ;  /* 0x0000000000e87805 */ /* 0x000fe2000001ff00 */
[----:B------:R-:W-:Y:S01]  /*10f0*/  STL [R1+0x444], RZ ;  /* 0x000444ff01007387 */ /* 0x000fe20000100800 */
[----:B------:R-:W-:Y:S02]  /*1100*/  CS2R R230, SRZ ;  /* 0x0000000000e67805 */ /* 0x000fe4000001ff00 */
[----:B------:R-:W-:Y:S02]  /*1110*/  CS2R R228, SRZ ;  /* 0x0000000000e47805 */ /* 0x000fe4000001ff00 */
[----:B------:R-:W-:Y:S01]  /*1120*/  CS2R R226, SRZ ;  /* 0x0000000000e27805 */ /* 0x000fe2000001ff00 */
[----:B------:R-:W-:Y:S01]  /*1130*/  STL [R1+0x440], RZ ;  /* 0x000440ff01007387 */ /* 0x000fe20000100800 */
[----:B------:R-:W-:Y:S02]  /*1140*/  CS2R R224, SRZ ;  /* 0x0000000000e07805 */ /* 0x000fe4000001ff00 */
        /* <DEDUP_REMOVED lines=15> */
[----:B0-----:R-:W-:Y:S02]  /*1240*/  ISETP.GE.AND P0, PT, R2, 0x1, PT ;  /* 0x000000010200780c */ /* 0x001fe40003f06270 */
        /* <DEDUP_REMOVED lines=47> */
[----:B------:R-:W-:Y:S01]  /*1540*/  IMAD.MOV.U32 R3, RZ, RZ, RZ ;  /* 0x000000ffff037224 */ /* 0x000fe200078e00ff */
[----:B------:R-:W-:Y:S02]  /*1550*/  CS2R R24, SRZ ;  /* 0x0000000000187805 */ /* 0x000fe4000001ff00 */
[----:B------:R-:W-:Y:S01]  /*1560*/  CS2R R26, SRZ ;  /* 0x00000000001a7805 */ /* 0x000fe2000001ff00 */
[----:B------:R-:W-:Y:S01]  /*1570*/  STL [R1+0x3fc], RZ ;  /* 0x0003fcff01007387 */ /* 0x000fe20000100800 */
[----:B------:R-:W-:-:S02]  /*1580*/  CS2R R28, SRZ ;  /* 0x00000000001c7805 */ /* 0x000fc4000001ff00 */
[----:B------:R-:W-:Y:S02]  /*1590*/  CS2R R30, SRZ ;  /* 0x00000000001e7805 */ /* 0x000fe4000001ff00 */
[----:B------:R-:W-:Y:S01]  /*15a0*/  CS2R R32, SRZ ;  /* 0x0000000000207805 */ /* 0x000fe2000001ff00 */
[----:B------:R-:W-:Y:S01]  /*15b0*/  STL [R1+0x3f8], RZ ;  /* 0x0003f8ff01007387 */ /* 0x000fe20000100800 */
[----:B------:R-:W-:Y:S02]  /*15c0*/  CS2R R34, SRZ ;  /* 0x0000000000227805 */ /* 0x000fe4000001ff00 */
        /* <DEDUP_REMOVED lines=76> */
[----:B------:R-:W-:Y:S01]  /*1a90*/  CS2R R150, SRZ ;  /* 0x0000000000967805 */ /* 0x000fe2000001ff00 */
[----:B------:R-:W-:Y:S04]  /*1aa0*/  STL [R1+0x3a8], RZ ;  /* 0x0003a8ff01007387 */ /* 0x000fe80000100800 */
        /* <DEDUP_REMOVED lines=106> */
[----:B------:R-:W-:Y:S04]  /*2150*/  STL [R1], RZ ;  /* 0x000000ff01007387 */ /* 0x000fe80000100800 */
        /* <DEDUP_REMOVED lines=39> */
[----:B------:R-:W-:Y:S01]  /*23d0*/  STL [R1+0xa0], RZ ;  /* 0x0000a0ff01007387 */ /* 0x000fe20000100800 */
[----:B------:R-:W0:Y:S03]  /*23e0*/  S2R R0, SR_TID.X ;  /* 0x0000000000007919 */ /* 0x000e260000002100 */
        /* <DEDUP_REMOVED lines=8> */
[----:B0-----:R-:W-:-:S03]  /*2470*/  LOP3.LUT R0, R0, 0x80, RZ, 0xc0, !PT ;  /* 0x0000008000007812 */ /* 0x001fc600078ec0ff */
[----:B------:R-:W-:Y:S01]  /*2480*/  STL [R1+0xc4], RZ ;  /* 0x0000c4ff01007387 */ /* 0x000fe20000100800 */
[----:B------:R-:W-:-:S03]  /*2490*/  SHF.R.U32.HI R0, RZ, 0x7, R0 ;  /* 0x00000007ff007819 */ /* 0x000fc60000011600 */
        /* <DEDUP_REMOVED lines=33> */
[----:B------:R-:W0:Y:S04]  /*26b0*/  SHFL.IDX PT, R0, R0, RZ, 0x1f ;  /* 0x00001fff00007589 */ /* 0x000e2800000e0000 */
[----:B------:R2:W-:Y:S04]  /*26c0*/  STL [R1+0x14c], RZ ;  /* 0x00014cff01007387 */ /* 0x0005e80000100800 */
[----:B------:R2:W-:Y:S04]  /*26d0*/  STL [R1+0x150], RZ ;  /* 0x000150ff01007387 */ /* 0x0005e80000100800 */
[----:B------:R2:W-:Y:S04]  /*26e0*/  STL [R1+0x154], RZ ;  /* 0x000154ff01007387 */ /* 0x0005e80000100800 */
[----:B------:R2:W-:Y:S04]  /*26f0*/  STL [R1+0x158], RZ ;  /* 0x000158ff01007387 */ /* 0x0005e80000100800 */
[----:B------:R2:W-:Y:S04]  /*2700*/  STL [R1+0x15c], RZ ;  /* 0x00015cff01007387 */ /* 0x0005e80000100800 */
[----:B------:R2:W-:Y:S01]  /*2710*/  STL [R1+0x160], RZ ;  /* 0x000160ff01007387 */ /* 0x0005e20000100800 */
[----:B0-----:R-:W-:Y:S01]  /*2720*/  R2UR UR12, R0 ;  /* 0x00000000000c72ca */ /* 0x001fe200000e0000 */
[----:B------:R-:W-:-:S02]  /*2730*/  IMAD.U32 R0, RZ, RZ, UR4 ;  /* 0x00000004ff007e24 */ /* 0x000fc4000f8e00ff */
[----:B------:R2:W-:Y:S04]  /*2740*/  STL [R1+0x164], RZ ;  /* 0x000164ff01007387 */ /* 0x0005e80000100800 */
[----:B------:R2:W-:Y:S04]  /*2750*/  STL [R1+0x168], RZ ;  /* 0x000168ff01007387 */ /* 0x0005e80000100800 */
[----:B------:R2:W-:Y:S02]  /*2760*/  STL [R1+0x16c], RZ ;  /* 0x00016cff01007387 */ /* 0x0005e40000100800 */
[----:B------:R-:W-:-:S02]  /*2770*/  ULEA.HI UR11, UR12, UR12, URZ, 0x1 ;  /* 0x0000000c0c0b7291 */ /* 0x000fc4000f8f083f */
[----:B------:R2:W-:Y:S02]  /*2780*/  STL [R1+0x170], RZ ;  /* 0x000170ff01007387 */ /* 0x0005e40000100800 */
[----:B------:R-:W-:Y:S02]  /*2790*/  ULOP3.LUT UR14, UR11, 0xffffe, URZ, 0xc0, !UPT ;  /* 0x000ffffe0b0e7892 */ /* 0x000fe4000f8ec03f */
[----:B------:R2:W-:Y:S01]  /*27a0*/  STL [R1+0x174], RZ ;  /* 0x000174ff01007387 */ /* 0x0005e20000100800 */
[----:B-1----:R-:W-:Y:S02]  /*27b0*/  ULEA UR11, UR16, UR15, 0x18 ;  /* 0x0000000f100b7291 */ /* 0x002fe4000f8ec03f */
[----:B------:R-:W-:Y:S01]  /*27c0*/  UIADD3 UR14, UR12, -UR14, URZ ;  /* 0x8000000e0c0e7290 */ /* 0x000fe2000fffe03f */
[----:B------:R2:W-:Y:S03]  /*27d0*/  STL [R1+0x178], RZ ;  /* 0x000178ff01007387 */ /* 0x0005e60000100800 */
[----:B------:R-:W-:Y:S01]  /*27e0*/  ULEA UR14, UR14, UR11, 0xc ;  /* 0x0000000b0e0e7291 */ /* 0x000fe2000f8e603f */
[----:B------:R2:W-:Y:S03]  /*27f0*/  STL [R1+0x17c], RZ ;  /* 0x00017cff01007387 */ /* 0x0005e60000100800 */
[----:B------:R-:W-:Y:S01]  /*2800*/  UIADD3 UR14, UR14, 0x100, URZ ;  /* 0x000001000e0e7890 */ /* 0x000fe2000fffe03f */
[----:B------:R2:W-:Y:S03]  /*2810*/  STL [R1+0x180], RZ ;  /* 0x000180ff01007387 */ /* 0x0005e60000100800 */
[----:B------:R-:W-:Y:S01]  /*2820*/  USHF.R.U32.HI UR12, URZ, 0x4, UR14 ;  /* 0x000000043f0c7899 */ /* 0x000fe2000801160e */
[----:B------:R2:W-:Y:S02]  /*2830*/  STL [R1+0x184], RZ ;  /* 0x000184ff01007387 */ /* 0x0005e40000100800 */
[----:B------:R-:W-:Y:S01]  /*2840*/  UMOV UR14, UR5 ;  /* 0x00000005000e7c82 */ /* 0x000fe20008000000 */
[----:B------:R-:W-:Y:S01]  /*2850*/  ULOP3.LUT UR12, UR12, 0x3fff, URZ, 0xc0, !UPT ;  /* 0x00003fff0c0c7892 */ /* 0x000fe2000f8ec03f */
[----:B------:R2:W-:Y:S04]  /*2860*/  STL [R1+0x188], RZ ;  /* 0x000188ff01007387 */ /* 0x0005e80000100800 */
        /* <DEDUP_REMOVED lines=28> */
[----:B------:R2:W-:Y:S01]  /*2a30*/  STL [R1+0x1fc], RZ ;  /* 0x0001fcff01007387 */ /* 0x0005e20000100800 */
[----:B------:R-:W-:Y:S05]  /*2a40*/  @!P0 BRA `(.L_x_13) ;  /* 0x0000004000c08947 */ /* 0x000fea0003800000 */
[----:B------:R-:W-:-:S06]  /*2a50*/  UISETP.NE.AND UP0, UPT, UR24, 0x3, UPT ;  /* 0x000000031800788c */ /* 0x000fcc000bf05270 */
[----:B------:R-:W-:-:S13]  /*2a60*/  PLOP3.LUT P1, PT, PT, PT, UP0, 0x80, 0x0 ;  /* 0x000000000000781c */ /* 0x000fda0003f2f008 */
[----:B------:R-:W-:Y:S05]  /*2a70*/  @!P1 BRA `(.L_x_14) ;  /* 0x0000000000049947 */ /* 0x000fea0003800000 */
[----:B------:R-:W-:Y:S01]  /*2a80*/  BPT.TRAP 0x1 ;  /* 0x000000040000795c */ /* 0x000fe20000300000 */
.L_x_14:
[----:B------:R-:W-:Y:S01]  /*2a90*/  ULEA UR6, UR5, UR11, 0x3 ;  /* 0x0000000b05067291 */ /* 0x000fe2000f8e183f */
[----:B------:R-:W-:-:S05]  /*2aa0*/  IMAD.U32 R0, RZ, RZ, UR4 ;  /* 0x00000004ff007e24 */ /* 0x000fca000f8e00ff */
[----:B------:R-:W-:-:S04]  /*2ab0*/  SHF.L.U32 R0, R0, 0x1f, RZ ;  /* 0x0000001f00007819 */ /* 0x000fc800000006ff */
[----:B------:R0:W1:Y:S01]  /*2ac0*/  SYNCS.PHASECHK.TRANS64.TRYWAIT P0, [UR6], R0 ;  /* 0x00000000ff0075a7 */ /* 0x0000620008000146 */
[----:B------:R-:W-:Y:S05]  /*2ad0*/  @!P1 BRA `(.L_x_15) ;  /* 0x0000000000049947 */ /* 0x000fea0003800000 */
[----:B------:R-:W-:Y:S01]  /*2ae0*/  BPT.TRAP 0x1 ;  /* 0x000000040000795c */ /* 0x000fe20000300000 */
.L_x_15:
[----:B-1----:R-:W-:Y:S05]  /*2af0*/  @P0 BRA `(.L_x_16) ;  /* 0x0000000000080947 */ /* 0x002fea0003800000 */
[----:B------:R-:W1:Y:S02]  /*2b00*/  SYNCS.PHASECHK.TRANS64.TRYWAIT P0, [UR6], R0 ;  /* 0x00000000ff0075a7 */ /* 0x000e640008000146 */
[----:B-1----:R-:W-:Y:S05]  /*2b10*/  @!P0 BRA `(.L_x_17) ;  /* 0x0000022400588947 */ /* 0x002fea0003800000 */
.L_x_16:
[----:B------:R-:W-:Y:S01]  /*2b20*/  UIADD3 UR6, UR11, 0x10100, URZ ;  /* 0x000101000b067890 */ /* 0x000fe2000fffe03f */
[----:B------:R-:W-:Y:S01]  /*2b30*/  WARPGROUP.ARRIVE ;  /* 0x00000000000079c5 */ /* 0x000fe20000000000 */
[----:B------:R-:W-:Y:S02]  /*2b40*/  ULOP3.LUT UR7, UR12, 0x10000, URZ, 0xfc, !UPT ;  /* 0x000100000c077892 */ /* 0x000fe4000f8efc3f */
[----:B------:R-:W-:Y:S02]  /*2b50*/  USHF.R.U32.HI UR6, URZ, 0x4, UR6 ;  /* 0x000000043f067899 */ /* 0x000fe40008011606 */
[----:B------:R-:W-:Y:S02]  /*2b60*/  ULEA UR7, UR5, UR7, 0xa ;  /* 0x0000000705077291 */ /* 0x000fe4000f8e503f */
[----:B------:R-:W-:Y:S01]  /*2b70*/  ULOP3.LUT UR6, UR6, 0x3fff, URZ, 0xc0, !UPT ;  /* 0x00003fff06067892 */ /* 0x000fe2000f8ec03f */
[----:B------:R-:W-:Y:S01]  /*2b80*/  UMOV UR17, 0x80000020 ;  /* 0x8000002000117882 */ /* 0x000fe20000000000 */
[----:B------:R-:W-:-:S02]  /*2b90*/  UMOV UR19, 0x80000020 ;  /* 0x8000002000137882 */ /* 0x000fc40000000000 */
[----:B------:R-:W-:Y:S01]  /*2ba0*/  ULOP3.LUT UR6, UR6, 0x10000, URZ, 0xfc, !UPT ;  /* 0x0001000006067892 */ /* 0x000fe2000f8efc3f */
[----:B------:R-:W-:-:S03]  /*2bb0*/  UMOV UR16, UR7 ;  /* 0x0000000700107c82 */ /* 0x000fc60008000000 */
[----:B------:R-:W-:-:S03]  /*2bc0*/  ULEA UR8, UR5, UR6, 0xa ;  /* 0x0000000605087291 */ /* 0x000fc6000f8e503f */
[----:B------:R-:W-:-:S04]  /*2bd0*/  UMOV UR6, 0x2 ;  /* 0x0000000200067882 */ /* 0x000fc80000000000 */
[----:B------:R-:W-:Y:S02]  /*2be0*/  UMOV UR18, UR8 ;  /* 0x0000000800127c82 */ /* 0x000fe40008000000 */
[----:B------:R-:W-:Y:S01]  /*2bf0*/  QGMMA.64x256x32.F32.E5M2.E5M2 R24, gdesc[UR16], RZ, !UPT, gsb0 ;  /* 0x03e00000101879f3 */ /* 0x000fe2000c0038ff */
[----:B------:R-:W-:Y:S01]  /*2c00*/  UIADD3 UR16, UR7, 0x200, URZ ;  /* 0x0000020007107890 */ /* 0x000fe2000fffe03f */
[----:B------:R-:W-:Y:S01]  /*2c10*/  UMOV UR17, 0x80000020 ;  /* 0x8000002000117882 */ /* 0x000fe20000000000 */
[----:B------:R-:W-:Y:S02]  /*2c20*/  WARPGROUP.DEPBAR.LE gsb0, 0x0 ;  /* 0x00008000000079c5 */ /* 0x000fe40000010000 */
[----:B------:R-:W-:Y:S04]  /*2c30*/  STL.64 [R1], R24 ;  /* 0x0000001801007387 */ /* 0x000fe80000100a00 */
[----:B------:R-:W-:Y:S04]  /*2c40*/  STL.64 [R1+0x8], R26 ;  /* 0x0000081a01007387 */ /* 0x000fe80000100a00 */
        /* <DEDUP_REMOVED lines=61> */
[----:B------:R3:W-:Y:S02]  /*3020*/  STL.64 [R1+0x1f8], R150 ;  /* 0x0001f89601007387 */ /* 0x0007e40000100a00 */
[----:B---3--:R-:W-:-:S06]  /*3030*/  WARPGROUP.ARRIVE ;  /* 0x00000000000079c5 */ /* 0x008fcc0000000000 */
[----:B------:R-:W-:Y:S03]  /*3040*/  QGMMA.64x256x32.F32.E5M2.E5M2 R24, gdesc[UR16], RZ, !UPT, gsb0 ;  /* 0x03e00000101879f3 */ /* 0x000fe6000c0038ff */
[----:B------:R-:W-:Y:S02]  /*3050*/  WARPGROUP.DEPBAR.LE gsb0, 0x0 ;  /* 0x00008000000079c5 */ /* 0x000fe40000010000 */
        /* <DEDUP_REMOVED lines=21> */
[----:B------:R3:W-:Y:S04]  /*31b0*/  STL.64 [R1+0x470], R108 ;  /* 0x0004706c01007387 */ /* 0x0007e80000100a00 */
        /* <DEDUP_REMOVED lines=70> */
[----:B---3--:R-:W3:Y:S04]  /*3620*/  LDL.LU.64 R108, [R1] ;  /* 0x00000000016c7983 */ /* 0x008ee80000300a00 */
[----:B------:R-:W3:Y:S04]  /*3630*/  LDL.LU.64 R110, [R1+0x8] ;  /* 0x00000800016e7983 */ /* 0x000ee80000300a00 */
        /* <DEDUP_REMOVED lines=61> */
[----:B------:R-:W3:Y:S01]  /*3a10*/  LDL.LU.64 R234, [R1+0x1f8] ;  /* 0x0001f80001ea7983 */ /* 0x000ee20000300a00 */
[----:B------:R-:W-:-:S02]  /*3a20*/  UIADD3 UR16, UR7, 0x2, URZ ;  /* 0x0000000207107890 */ /* 0x000fc4000fffe03f */
[----:B------:R-:W-:Y:S01]  /*3a30*/  UIADD3 UR18, UR8, 0x2, URZ ;  /* 0x0000000208127890 */ /* 0x000fe2000fffe03f */
[----:B------:R-:W-:Y:S01]  /*3a40*/  STL [R1+0x338], RZ ;  /* 0x000338ff01007387 */ /* 0x000fe20000100800 */
[----:B------:R-:W-:Y:S01]  /*3a50*/  UMOV UR17, 0x80000020 ;  /* 0x8000002000117882 */ /* 0x000fe20000000000 */
[----:B------:R-:W-:Y:S02]  /*3a60*/  UMOV UR19, 0x80000020 ;  /* 0x8000002000137882 */ /* 0x000fe40000000000 */
        /* <DEDUP_REMOVED lines=25> */
[----:B---3--:R-:W-:-:S06]  /*3c00*/  WARPGROUP.ARRIVE ;  /* 0x00000000000079c5 */ /* 0x008fcc0000000000 */
[----:B------:R-:W-:Y:S03]  /*3c10*/  QGMMA.64x256x32.F32.E5M2.E5M2 R108, gdesc[UR16], R108, gsb0 ;  /* 0x03e00000106c79f3 */ /* 0x000fe6000800386c */
[----:B------:R-:W-:Y:S02]  /*3c20*/  WARPGROUP.DEPBAR.LE gsb0, 0x0 ;  /* 0x00008000000079c5 */ /* 0x000fe40000010000 */
[----:B------:R-:W-:Y:S01]  /*3c30*/  STL.64 [R1], R108 ;  /* 0x0000006c01007387 */ /* 0x000fe20000100a00 */
[----:B------:R-:W-:Y:S01]  /*3c40*/  UIADD3 UR16, UR7, 0x202, URZ ;  /* 0x0000020207107890 */ /* 0x000fe2000fffe03f */
[----:B------:R-:W-:Y:S02]  /*3c50*/  IMAD.MOV.U32 R2, RZ, RZ, R234 ;  /* 0x000000ffff027224 */ /* 0x000fe400078e00ea */
[----:B------:R-:W-:Y:S01]  /*3c60*/  STL.64 [R1+0x8], R110 ;  /* 0x0000086e01007387 */ /* 0x000fe20000100a00 */
[----:B------:R-:W-:Y:S01]  /*3c70*/  UMOV UR17, 0x80000020 ;  /* 0x8000002000117882 */ /* 0x000fe20000000000 */
[----:B------:R-:W-:Y:S01]  /*3c80*/  ULDC UR7, c[0x0][0x50c] ;  /* 0x0001430000077ab9 */ /* 0x000fe20000000800 */
[----:B01----:R-:W-:Y:S01]  /*3c90*/  IMAD.MOV.U32 R0, RZ, RZ, R235 ;  /* 0x000000ffff007224 */ /* 0x003fe200078e00eb */
        /* <DEDUP_REMOVED lines=62> */
[----:B0-----:R-:W3:Y:S04]  /*4080*/  LDL.LU.64 R150, [R1+0x518] ;  /* 0x0005180001967983 */ /* 0x001ee80000300a00 */
        /* <DEDUP_REMOVED lines=21> */
[----:B------:R-:W-:Y:S01]  /*41e0*/  UISETP.NE.AND UP0, UPT, UR7, 0x2, UPT ;  /* 0x000000020700788c */ /* 0x000fe2000bf05270 */
[----:B------:R-:W-:-:S02]  /*41f0*/  CS2R R236, SRZ ;  /* 0x0000000000ec7805 */ /* 0x000fc4000001ff00 */
[----:B-1----:R-:W-:Y:S01]  /*4200*/  CS2R R234, SRZ ;  /* 0x0000000000ea7805 */ /* 0x002fe2000001ff00 */
[----:B------:R0:W-:Y:S01]  /*4210*/  STL [R1+0x2d0], RZ ;  /* 0x0002d0ff01007387 */ /* 0x0001e20000100800 */
[----:B------:R-:W-:Y:S01]  /*4220*/  USEL UR7, URZ, 0x1, UP0 ;  /* 0x000000013f077887 */ /* 0x000fe20008000000 */
[----:B------:R-:W-:Y:S02]  /*4230*/  CS2R R232, SRZ ;  /* 0x0000000000e87805 */ /* 0x000fe4000001ff00 */
[----:B------:R-:W-:Y:S01]  /*4240*/  CS2R R230, SRZ ;  /* 0x0000000000e67805 */ /* 0x000fe2000001ff00 */
[----:B------:R0:W-:Y:S01]  /*4250*/  STL [R1+0x2cc], RZ ;  /* 0x0002ccff01007387 */ /* 0x0001e20000100800 */
[----:B------:R-:W-:Y:S02]  /*4260*/  CS2R R228, SRZ ;  /* 0x0000000000e47805 */ /* 0x000fe4000001ff00 */
[----:B------:R-:W-:Y:S02]  /*4270*/  CS2R R226, SRZ ;  /* 0x0000000000e27805 */ /* 0x000fe4000001ff00 */
[----:B------:R-:W-:Y:S01]  /*4280*/  ISETP.NE.AND P0, PT, RZ, UR7, PT ;  /* 0x00000007ff007c0c */ /* 0x000fe2000bf05270 */
[----:B------:R0:W-:Y:S01]  /*4290*/  STL [R1+0x2c8], RZ ;  /* 0x0002c8ff01007387 */ /* 0x0001e20000100800 */
[----:B------:R-:W-:-:S02]  /*42a0*/  CS2R R224, SRZ ;  /* 0x0000000000e07805 */ /* 0x000fc4000001ff00 */
[----:B------:R-:W-:Y:S02]  /*42b0*/  CS2R R222, SRZ ;  /* 0x0000000000de7805 */ /* 0x000fe4000001ff00 */
[----:B------:R-:W-:Y:S01]  /*42c0*/  CS2R R220, SRZ ;  /* 0x0000000000dc7805 */ /* 0x000fe2000001ff00 */
[----:B------:R0:W-:Y:S01]  /*42d0*/  STL [R1+0x2c4], RZ ;  /* 0x0002c4ff01007387 */ /* 0x0001e20000100800 */
[----:B------:R-:W-:Y:S02]  /*42e0*/  CS2R R218, SRZ ;  /* 0x0000000000da7805 */ /* 0x000fe4000001ff00 */
[----:B------:R-:W-:Y:S02]  /*42f0*/  CS2R R216, SRZ ;  /* 0x0000000000d87805 */ /* 0x000fe4000001ff00 */
[----:B------:R-:W-:Y:S01]  /*4300*/  CS2R R214, SRZ ;  /* 0x0000000000d67805 */ /* 0x000fe2000001ff00 */
        /* <DEDUP_REMOVED lines=54> */
[----:B------:R-:W-:Y:S01]  /*4670*/  CS2R R4, SRZ ;  /* 0x0000000000047805 */ /* 0x000fe2000001ff00 */
[----:B------:R-:W-:Y:S01]  /*4680*/  IMAD.MOV.U32 R3, RZ, RZ, RZ ;  /* 0x000000ffff037224 */ /* 0x000fe200078e00ff */
        /* <DEDUP_REMOVED lines=35> */
[----:B---3--:R-:W-:-:S06]  /*48c0*/  WARPGROUP.ARRIVE ;  /* 0x00000000000079c5 */ /* 0x008fcc0000000000 */
[----:B------:R-:W-:Y:S03]  /*48d0*/  QGMMA.64x256x32.F32.E5M2.E5M2 R24, gdesc[UR16], R24, gsb0 ;  /* 0x03e00000101879f3 */ /* 0x000fe60008003818 */
[----:B------:R-:W-:Y:S02]  /*48e0*/  WARPGROUP.DEPBAR.LE gsb0, 0x0 ;  /* 0x00008000000079c5 */ /* 0x000fe40000010000 */
[----:B0-----:R-:W-:Y:S05]  /*48f0*/  @!P0 BRA `(.L_x_18) ;  /* 0x0000002000f88947 */ /* 0x001fea0003800000 */
[----:B------:R-:W3:Y:S04]  /*4900*/  LDL R3, [R1] ;  /* 0x0000000001037983 */ /* 0x000ee80000100800 */
[----:B------:R-:W4:Y:S04]  /*4910*/  LDL R4, [R1+0x4] ;  /* 0x0000040001047983 */ /* 0x000f280000100800 */
[----:B------:R-:W5:Y:S04]  /*4920*/  LDL R5, [R1+0x8] ;  /* 0x0000080001057983 */ /* 0x000f680000100800 */
[----:B------:R-:W2:Y:S04]  /*4930*/  LDL R6, [R1+0xc] ;  /* 0x00000c0001067983 */ /* 0x000ea80000100800 */
        /* <DEDUP_REMOVED lines=101> */
[----:B------:R0:W-:Y:S04]  /*4f90*/  STL [R1+0x4bc], R131 ;  /* 0x0004bc8301007387 */ /* 0x0001e80000100800 */
[----:B0-----:R-:W2:Y:S04]  /*4fa0*/  LDL R131, [R1+0x1a4] ;  /* 0x0001a40001837983 */ /* 0x001ea80000100800 */
        /* <DEDUP_REMOVED lines=39> */
[----:B0-----:R-:W2:Y:S01]  /*5220*/  LDL R151, [R1+0x1f4] ;  /* 0x0001f40001977983 */ /* 0x001ea20000100800 */
[----:B------:R-:W-:-:S01]  /*5230*/  FADD R2, RZ, R2 ;  /* 0x00000002ff027221 */ /* 0x000fc20000000000 */
[----:B------:R-:W-:Y:S01]  /*5240*/  FADD R0, RZ, R0 ;  /* 0x00000000ff007221 */ /* 0x000fe20000000000 */
[----:B---3--:R-:W-:-:S01]  /*5250*/  FADD R3, RZ, R3 ;  /* 0x00000003ff037221 */ /* 0x008fc20000000000 */
[----:B----4-:R-:W-:Y:S01]  /*5260*/  FADD R4, RZ, R4 ;  /* 0x00000004ff047221 */ /* 0x010fe20000000000 */
[----:B-----5:R-:W-:-:S01]  /*5270*/  FADD R5, RZ, R5 ;  /* 0x00000005ff057221 */ /* 0x020fc20000000000 */
[----:B--2---:R-:W-:Y:S01]  /*5280*/  FADD R6, RZ, R6 ;  /* 0x00000006ff067221 */ /* 0x004fe20000000000 */
[----:B------:R-:W-:-:S01]  /*5290*/  FADD R7, RZ, R7 ;  /* 0x00000007ff077221 */ /* 0x000fc20000000000 */
[----:B------:R-:W-:Y:S01]  /*52a0*/  FADD R8, RZ, R8 ;  /* 0x00000008ff087221 */ /* 0x000fe20000000000 */
        /* <DEDUP_REMOVED lines=13> */
[----:B------:R-:W2:Y:S01]  /*5380*/  LDL.LU R131, [R1+0x4bc] ;  /* 0x0004bc0001837983 */ /* 0x000ea20000300800 */
        /* <DEDUP_REMOVED lines=13> */
[----:B------:R-:W3:Y:S01]  /*5460*/  LDL.LU R132, [R1+0x4b8] ;  /* 0x0004b80001847983 */ /* 0x000ee20000300800 */
        /* <DEDUP_REMOVED lines=16> */
[----:B------:R0:W-:Y:S01]  /*5570*/  STL [R1+0x200], R133 ;  /* 0x0002008501007387 */ /* 0x0001e20000100800 */
        /* <DEDUP_REMOVED lines=9> */
[----:B0-----:R-:W4:Y:S01]  /*5610*/  LDL.LU R133, [R1+0x4b4] ;  /* 0x0004b40001857983 */ /* 0x001f220000300800 */
[----:B------:R-:W-:-:S01]  /*5620*/  FADD R184, RZ, R184 ;  /* 0x000000b8ffb87221 */ /* 0x000fc20000000000 */
[----:B------:R-:W-:Y:S01]  /*5630*/  FADD R185, RZ, R185 ;  /* 0x000000b9ffb97221 */ /* 0x000fe20000000000 */
[----:B------:R-:W-:-:S01]  /*5640*/  FADD R186, RZ, R186 ;  /* 0x000000baffba7221 */ /* 0x000fc20000000000 */
        /* <DEDUP_REMOVED lines=10> */
[----:B0-----:R-:W5:Y:S01]  /*56f0*/  LDL.LU R134, [R1+0x4b0] ;  /* 0x0004b00001867983 */ /* 0x001f620000300800 */
        /* <DEDUP_REMOVED lines=52> */
[----:B0-----:R-:W5:Y:S04]  /*5a40*/  LDL.LU R138, [R1+0x4a0] ;  /* 0x0004a000018a7983 */ /* 0x001f680000300800 */
[----:B------:R0:W-:Y:S01]  /*5a50*/  STL [R1+0x218], R139 ;  /* 0x0002188b01007387 */ /* 0x0001e20000100800 */
[----:B------:R-:W-:-:S03]  /*5a60*/  FADD R140, RZ, R140 ;  /* 0x0000008cff8c7221 */ /* 0x000fc60000000000 */
        /* <DEDUP_REMOVED lines=34> */
[----:B------:R0:W-:Y:S04]  /*5c90*/  STL [R1+0x248], R151 ;  /* 0x0002489701007387 */ /* 0x0001e80000100800 */
[----:B0-----:R-:W5:Y:S04]  /*5ca0*/  LDL.LU R151, [R1+0x46c] ;  /* 0x00046c0001977983 */ /* 0x001f680000300800 */
[----:B------:R0:W-:Y:S04]  /*5cb0*/  STL [R1+0x24c], R2 ;  /* 0x00024c0201007387 */ /* 0x0001e80000100800 */
[----:B------:R1:W-:Y:S01]  /*5cc0*/  STL [R1+0x250], R0 ;  /* 0x0002500001007387 */ /* 0x0003e20000100800 */
[----:B0-----:R-:W-:-:S01]  /*5cd0*/  FADD R2, RZ, R24 ;  /* 0x00000018ff027221 */ /* 0x001fc20000000000 */
[----:B-1----:R-:W-:-:S04]  /*5ce0*/  FADD R0, RZ, R25 ;  /* 0x00000019ff007221 */ /* 0x002fc80000000000 */
        /* <DEDUP_REMOVED lines=211> */
[----:B--2---:R-:W-:-:S04]  /*6a20*/  FADD R0, RZ, R131 ;  /* 0x00000083ff007221 */ /* 0x004fc80000000000 */
[----:B------:R3:W-:Y:S04]  /*6a30*/  STL [R1+0x3fc], R2 ;  /* 0x0003fc0201007387 */ /* 0x0007e80000100800 */
[----:B------:R4:W-:Y:S01]  /*6a40*/  STL [R1+0x400], R0 ;  /* 0x0004000001007387 */ /* 0x0009e20000100800 */
[----:B---3--:R-:W-:-:S01]  /*6a50*/  FADD R2, RZ, R132 ;  /* 0x00000084ff027221 */ /* 0x008fc20000000000 */
[----:B----4-:R-:W-:-:S04]  /*6a60*/  FADD R0, RZ, R133 ;  /* 0x00000085ff007221 */ /* 0x010fc80000000000 */
[----:B------:R5:W-:Y:S04]  /*6a70*/  STL [R1+0x404], R2 ;  /* 0x0004040201007387 */ /* 0x000be80000100800 */
[----:B------:R0:W-:Y:S01]  /*6a80*/  STL [R1+0x408], R0 ;  /* 0x0004080001007387 */ /* 0x0001e20000100800 */
[----:B-----5:R-:W-:-:S01]  /*6a90*/  FADD R2, RZ, R134 ;  /* 0x00000086ff027221 */ /* 0x020fc20000000000 */
[----:B0-----:R-:W-:-:S04]  /*6aa0*/  FADD R0, RZ, R135 ;  /* 0x00000087ff007221 */ /* 0x001fc80000000000 */
        /* <DEDUP_REMOVED lines=34> */
[----:B------:R-:W-:-:S05]  /*6cd0*/  UMOV UR6, URZ ;  /* 0x0000003f00067c82 */ /* 0x000fca0008000000 */
.L_x_18:
[----:B------:R-:W-:-:S04]  /*6ce0*/  UIADD3 UR14, UR5, 0x1, URZ ;  /* 0x00000001050e7890 */ /* 0x000fc8000fffe03f */
[----:B------:R-:W-:-:S04]  /*6cf0*/  UISETP.NE.AND UP0, UPT, UR14, 0x4, UPT ;  /* 0x000000040e00788c */ /* 0x000fc8000bf05270 */
[----:B------:R-:W-:Y:S02]  /*6d00*/  USEL UR8, URZ, 0x1, UP0 ;  /* 0x000000013f087887 */ /* 0x000fe40008000000 */
[----:B------:R-:W-:Y:S02]  /*6d10*/  USEL UR14, UR14, URZ, UP0 ;  /* 0x0000003f0e0e7287 */ /* 0x000fe40008000000 */
[----:B------:R-:W-:-:S06]  /*6d20*/  ULOP3.LUT UR8, UR4, UR8, URZ, 0x3c, !UPT ;  /* 0x0000000804087292 */ /* 0x000fcc000f8e3c3f */
[----:B0-----:R-:W-:Y:S01]  /*6d30*/  IMAD.U32 R0, RZ, RZ, UR8 ;  /* 0x00000008ff007e24 */ /* 0x001fe2000f8e00ff */
[----:B------:R-:W-:-:S06]  /*6d40*/  UMOV UR8, 0x1 ;  /* 0x0000000100087882 */ /* 0x000fcc0000000000 */
.L_x_13:
[----:B------:R-:W-:-:S04]  /*6d50*/  UISETP.LT.AND UP0, UPT, UR9, 0x1, UPT ;  /* 0x000000010900788c */ /* 0x000fc8000bf01270 */
[----:B------:R-:W-:-:S04]  /*6d60*/  USEL UR15, UR9, 0x1, UP0 ;  /* 0x00000001090f7887 */ /* 0x000fc80008000000 */
[----:B------:R-:W-:-:S04]  /*6d70*/  UIADD3 UR15, UR9, -UR15, URZ ;  /* 0x8000000f090f7290 */ /* 0x000fc8000fffe03f */
[----:B------:R-:W-:-:S06]  /*6d80*/  UISETP.GE.AND UP0, UPT, UR15, 0x1, UPT ;  /* 0x000000010f00788c */ /* 0x000fcc000bf06270 */
[----:B------:R-:W-:-:S13]  /*6d90*/  PLOP3.LUT P0, PT, PT, PT, UP0, 0x80, 0x0 ;  /* 0x000000000000781c */ /* 0x000fda0003f0f008 */
[----:B------:R-:W-:Y:S05]  /*6da0*/  @!P0 BRA `(.L_x_19) ;  /* 0x00000060004c8947 */ /* 0x000fea0003800000 */
[----:B------:R-:W-:Y:S01]  /*6db0*/  UMOV UR25, UR5 ;  /* 0x0000000500197c82 */ /* 0x000fe20008000000 */
[----:B------:R-:W-:-:S05]  /*6dc0*/  ULDC UR26, c[0x0][0x50c] ;  /* 0x00014300001a7ab9 */ /* 0x000fca0000000800 */
.L_x_27:
[----:B------:R-:W-:-:S06]  /*6dd0*/  UISETP.NE.AND UP0, UPT, UR24, 0x3, UPT ;  /* 0x000000031800788c */ /* 0x000fcc000bf05270 */
[----:B------:R-:W-:-:S13]  /*6de0*/  PLOP3.LUT P1, PT, PT, PT, UP0, 0x80, 0x0 ;  /* 0x000000000000781c */ /* 0x000fda0003f2f008 */
[----:B0-----:R-:W-:Y:S05]  /*6df0*/  @!P1 BRA `(.L_x_20) ;  /* 0x0000000000049947 */ /* 0x001fea0003800000 */
[----:B------:R-:W-:Y:S01]  /*6e00*/  BPT.TRAP 0x1 ;  /* 0x000000040000795c */ /* 0x000fe20000300000 */
.L_x_20:
[----:B------:R-:W0:Y:S01]  /*6e10*/  S2UR UR16, SR_CgaCtaId ;  /* 0x00000000001079c3 */ /* 0x000e220000008800 */
[----:B------:R-:W-:Y:S01]  /*6e20*/  UMOV UR11, 0x400 ;  /* 0x00000400000b7882 */ /* 0x000fe20000000000 */
[----:B------:R-:W-:Y:S01]  /*6e30*/  SHF.L.U32 R2, R0, 0x1f, RZ ;  /* 0x0000001f00027819 */ /* 0x000fe200000006ff */
[----:B0-----:R-:W-:-:S04]  /*6e40*/  ULEA UR11, UR16, UR11, 0x18 ;  /* 0x0000000b100b7291 */ /* 0x001fc8000f8ec03f */
[----:B------:R-:W-:-:S09]  /*6e50*/  ULEA UR16, UR14, UR11, 0x3 ;  /* 0x0000000b0e107291 */ /* 0x000fd2000f8e183f */
[----:B------:R0:W1:Y:S01]  /*6e60*/  SYNCS.PHASECHK.TRANS64.TRYWAIT P0, [UR16], R2 ;  /* 0x00000002ff0075a7 */ /* 0x0000620008000150 */
[----:B------:R-:W-:Y:S05]  /*6e70*/  @!P1 BRA `(.L_x_21) ;  /* 0x0000000000049947 */ /* 0x000fea0003800000 */
[----:B------:R-:W-:Y:S01]  /*6e80*/  BPT.TRAP 0x1 ;  /* 0x000000040000795c */ /* 0x000fe20000300000 */
.L_x_21:
[----:B-1----:R-:W-:Y:S05]  /*6e90*/  @P0 BRA `(.L_x_22) ;  /* 0x0000000000080947 */ /* 0x002fea0003800000 */
[----:B------:R-:W1:Y:S02]  /*6ea0*/  SYNCS.PHASECHK.TRANS64.TRYWAIT P0, [UR16], R2 ;  /* 0x00000002ff0075a7 */ /* 0x000e640008000150 */
[----:B-1----:R-:W-:Y:S05]  /*6eb0*/  @!P0 BRA `(.L_x_23) ;  /* 0x000001e000888947 */ /* 0x002fea0003800000 */
.L_x_22:
        /* <DEDUP_REMOVED lines=64> */
[----:B-1----:R-:W3:Y:S04]  /*72c0*/  LDL.LU.64 R108, [R1] ;  /* 0x00000000016c7983 */ /* 0x002ee80000300a00 */
        /* <DEDUP_REMOVED lines=64> */
[----:B------:R-:W-:Y:S02]  /*76d0*/  UISETP.NE.AND UP0, UPT, UR7, URZ, UPT ;  /* 0x0000003f0700728c */ /* 0x000fe4000bf05270 */
[----:B------:R-:W-:Y:S02]  /*76e0*/  USHF.R.U32.HI UR16, URZ, 0x4, UR16 ;  /* 0x000000043f107899 */ /* 0x000fe40008011610 */
[----:B------:R-:W-:Y:S02]  /*76f0*/  USEL UR8, UR8, URZ, !UP0 ;  /* 0x0000003f08087287 */ /* 0x000fe4000c000000 */
[----:B------:R-:W-:Y:S02]  /*7700*/  ULOP3.LUT UR16, UR16, 0x3fff, URZ, 0xc0, !UPT ;  /* 0x00003fff10107892 */ /* 0x000fe4000f8ec03f */
[----:B------:R-:W-:Y:S02]  /*7710*/  UISETP.NE.U32.AND UP0, UPT, UR8, URZ, UPT ;  /* 0x0000003f0800728c */ /* 0x000fe4000bf05070 */
[----:B------:R-:W-:-:S02]  /*7720*/  ULOP3.LUT UR7, UR12, 0x10000, URZ, 0xfc, !UPT ;  /* 0x000100000c077892 */ /* 0x000fc4000f8efc3f */
[----:B------:R-:W-:Y:S02]  /*7730*/  ULOP3.LUT UR8, UR16, 0x10000, URZ, 0xfc, !UPT ;  /* 0x0001000010087892 */ /* 0x000fe4000f8efc3f */
[----:B------:R-:W-:Y:S02]  /*7740*/  ULEA UR7, UR14, UR7, 0xa ;  /* 0x000000070e077291 */ /* 0x000fe4000f8e503f */
[----:B------:R-:W-:Y:S01]  /*7750*/  ULEA UR8, UR14, UR8, 0xa ;  /* 0x000000080e087291 */ /* 0x000fe2000f8e503f */
[----:B------:R-:W-:Y:S01]  /*7760*/  UMOV UR17, 0x80000020 ;  /* 0x8000002000117882 */ /* 0x000fe20000000000 */
[----:B------:R-:W-:-:S03]  /*7770*/  UMOV UR19, 0x80000020 ;  /* 0x8000002000137882 */ /* 0x000fc60000000000 */
[----:B------:R-:W-:Y:S02]  /*7780*/  UMOV UR16, UR7 ;  /* 0x0000000700107c82 */ /* 0x000fe40008000000 */
[----:B------:R-:W-:Y:S01]  /*7790*/  UMOV UR18, UR8 ;  /* 0x0000000800127c82 */ /* 0x000fe20008000000 */
[----:B---3--:R-:W-:-:S06]  /*77a0*/  WARPGROUP.ARRIVE ;  /* 0x00000000000079c5 */ /* 0x008fcc0000000000 */
[----:B------:R-:W-:Y:S03]  /*77b0*/  QGMMA.64x256x32.F32.E5M2.E5M2 R108, gdesc[UR16], R108, UP0, gsb0 ;  /* 0x03e00000106c79f3 */ /* 0x000fe6000b80386c */
        /* <DEDUP_REMOVED lines=65> */
[----:B-1----:R-:W3:Y:S04]  /*7bd0*/  LDL.LU.64 R234, [R1+0x868] ;  /* 0x0008680001ea7983 */ /* 0x002ee80000300a00 */
[----:B------:R-:W4:Y:S04]  /*7be0*/  LDL.LU.64 R232, [R1+0x860] ;  /* 0x0008600001e87983 */ /* 0x000f280000300a00 */
[----:B------:R-:W2:Y:S04]  /*7bf0*/  LDL.LU.64 R230, [R1+0x858] ;  /* 0x0008580001e67983 */ /* 0x000ea80000300a00 */
        /* <DEDUP_REMOVED lines=60> */
[----:B------:R-:W2:Y:S01]  /*7fc0*/  LDL.LU.64 R108, [R1+0x670] ;  /* 0x00067000016c7983 */ /* 0x000ea20000300a00 */
[----:B------:R-:W-:Y:S01]  /*7fd0*/  UIADD3 UR16, UR7, 0x200, URZ ;  /* 0x0000020007107890 */ /* 0x000fe2000fffe03f */
[----:B------:R-:W-:-:S02]  /*7fe0*/  UMOV UR17, 0x80000020 ;  /* 0x8000002000117882 */ /* 0x000fc40000000000 */
[----:B---3--:R-:W-:Y:S04]  /*7ff0*/  STL.64 [R1+0x668], R234 ;  /* 0x000668ea01007387 */ /* 0x008fe80000100a00 */
[----:B----4-:R-:W-:Y:S04]  /*8000*/  STL.64 [R1+0x660], R232 ;  /* 0x000660e801007387 */ /* 0x010fe80000100a00 */
[----:B--2---:R-:W-:Y:S04]  /*8010*/  STL.64 [R1+0x658], R230 ;  /* 0x000658e601007387 */ /* 0x004fe80000100a00 */
        /* <DEDUP_REMOVED lines=38> */
[----:B------:R-:W-:Y:S01]  /*8280*/  STL.64 [R1+0x520], R152 ;  /* 0x0005209801007387 */ /* 0x000fe20000100a00 */
[----:B------:R-:W-:-:S06]  /*8290*/  WARPGROUP.ARRIVE ;  /* 0x00000000000079c5 */ /* 0x000fcc0000000000 */
[----:B------:R-:W-:Y:S03]  /*82a0*/  QGMMA.64x256x32.F32.E5M2.E5M2 R24, gdesc[UR16], R24, UP0, gsb0 ;  /* 0x03e00000101879f3 */ /* 0x000fe6000b803818 */
        /* <DEDUP_REMOVED lines=23> */
[----:B-1----:R-:W2:Y:S04]  /*8420*/  LDL.LU.64 R108, [R1] ;  /* 0x00000000016c7983 */ /* 0x002ea80000300a00 */
        /* <DEDUP_REMOVED lines=63> */
[----:B------:R-:W-:-:S02]  /*8820*/  UIADD3 UR16, UR7, 0x2, URZ ;  /* 0x0000000207107890 */ /* 0x000fc4000fffe03f */
[----:B------:R-:W-:Y:S01]  /*8830*/  UIADD3 UR18, UR8, 0x2, URZ ;  /* 0x0000000208127890 */ /* 0x000fe2000fffe03f */
[----:B------:R-:W-:Y:S01]  /*8840*/  UMOV UR17, 0x80000020 ;  /* 0x8000002000117882 */ /* 0x000fe20000000000 */
[----:B------:R-:W-:Y:S01]  /*8850*/  UMOV UR19, 0x80000020 ;  /* 0x8000002000137882 */ /* 0x000fe20000000000 */
[----:B--2---:R-:W-:-:S06]  /*8860*/  WARPGROUP.ARRIVE ;  /* 0x00000000000079c5 */ /* 0x004fcc0000000000 */
[----:B------:R-:W-:Y:S03]  /*8870*/  QGMMA.64x256x32.F32.E5M2.E5M2 R108, gdesc[UR16], R108, gsb0 ;  /* 0x03e00000106c79f3 */ /* 0x000fe6000800386c */
[----:B------:R-:W-:Y:S02]  /*8880*/  WARPGROUP.DEPBAR.LE gsb0, 0x0 ;  /* 0x00008000000079c5 */ /* 0x000fe40000010000 */
[----:B------:R-:W-:Y:S01]  /*8890*/  STL.64 [R1], R108 ;  /* 0x0000006c01007387 */ /* 0x000fe20000100a00 */
[----:B0-----:R-:W-:-:S03]  /*88a0*/  IMAD.MOV.U32 R2, RZ, RZ, R108 ;  /* 0x000000ffff027224 */ /* 0x001fc600078e006c */
        /* <DEDUP_REMOVED lines=63> */
[----:B0-----:R0:W5:Y:S04]  /*8ca0*/  LDL.LU.64 R234, [R1+0x668] ;  /* 0x0006680001ea7983 */ /* 0x0011680000300a00 */
[----:B------:R0:W5:Y:S04]  /*8cb0*/  LDL.LU.64 R232, [R1+0x660] ;  /* 0x0006600001e87983 */ /* 0x0001680000300a00 */
        /* <DEDUP_REMOVED lines=63> */
[----:B------:R-:W-:Y:S01]  /*90b0*/  UMOV UR17, 0x80000020 ;  /* 0x8000002000117882 */ /* 0x000fe20000000000 */
[----:B------:R-:W-:-:S04]  /*90c0*/  UIADD3 UR6, UR6, 0x2, URZ ;  /* 0x0000000206067890 */ /* 0x000fc8000fffe03f */
[----:B------:R-:W-:-:S04]  /*90d0*/  UISETP.NE.AND UP0, UPT, UR6, UR26, UPT ;  /* 0x0000001a0600728c */ /* 0x000fc8000bf05270 */
[----:B------:R-:W-:-:S06]  /*90e0*/  USEL UR7, URZ, 0x1, UP0 ;  /* 0x000000013f077887 */ /* 0x000fcc0008000000 */
[----:B------:R-:W-:Y:S01]  /*90f0*/  ISETP.NE.AND P0, PT, RZ, UR7, PT ;  /* 0x00000007ff007c0c */ /* 0x000fe2000bf05270 */
[----:B--2---:R-:W-:-:S06]  /*9100*/  WARPGROUP.ARRIVE ;  /* 0x00000000000079c5 */ /* 0x004fcc0000000000 */
[----:B------:R-:W-:Y:S03]  /*9110*/  QGMMA.64x256x32.F32.E5M2.E5M2 R24, gdesc[UR16], R24, gsb0 ;  /* 0x03e00000101879f3 */ /* 0x000fe60008003818 */
[----:B------:R-:W-:-:S03]  /*9120*/  WARPGROUP.DEPBAR.LE gsb0, 0x0 ;  /* 0x00008000000079c5 */ /* 0x000fc60000010000 */
[----:B0-----:R-:W-:Y:S05]  /*9130*/  @!P0 BRA `(.L_x_24) ;  /* 0x0000003c000c8947 */ /* 0x001fea0003800000 */
[----:B-----5:R0:W-:Y:S04]  /*9140*/  STL [R1+0x698], R225 ;  /* 0x000698e101007387 */ /* 0x0201e80000100800 */
[----:B------:R1:W-:Y:S01]  /*9150*/  STL [R1+0x694], R226 ;  /* 0x000694e201007387 */ /* 0x0003e20000100800 */
[----:B0-----:R-:W-:-:S03]  /*9160*/  IMAD.MOV.U32 R225, RZ, RZ, R2 ;  /* 0x000000ffffe17224 */ /* 0x001fc600078e0002 */
[----:B-1----:R-:W2:Y:S04]  /*9170*/  LDL R226, [R1+0x4] ;  /* 0x0000040001e27983 */ /* 0x002ea80000100800 */
[----:B------:R0:W-:Y:S04]  /*9180*/  STL [R1+0x690], R227 ;  /* 0x000690e301007387 */ /* 0x0001e80000100800 */
[----:B0-----:R-:W3:Y:S04]  /*9190*/  LDL R227, [R1+0x8] ;  /* 0x0000080001e37983 */ /* 0x001ee80000100800 */
[----:B------:R0:W-:Y:S04]  /*91a0*/  STL [R1+0x68c], R228 ;  /* 0x00068ce401007387 */ /* 0x0001e80000100800 */
[----:B0-----:R-:W4:Y:S04]  /*91b0*/  LDL R228, [R1+0xc] ;  /* 0x00000c0001e47983 */ /* 0x001f280000100800 */
        /* <DEDUP_REMOVED lines=209> */
[----:B0-----:R-:W4:Y:S04]  /*9ed0*/  LDL.LU R121, [R1+0x200] ;  /* 0x0002000001797983 */ /* 0x001f280000300800 */
        /* <DEDUP_REMOVED lines=14> */
[----:B------:R-:W4:Y:S04]  /*9fc0*/  LDL.LU R2, [R1+0x230] ;  /* 0x0002300001027983 */ /* 0x000f280000300800 */
        /* <DEDUP_REMOVED lines=38> */
[----:B------:R0:W-:Y:S01]  /*a230*/  STL [R1+0x47c], R148 ;  /* 0x00047c9401007387 */ /* 0x0001e20000100800 */
[----:B------:R-:W-:-:S03]  /*a240*/  FADD R3, R225, R3 ;  /* 0x00000003e1037221 */ /* 0x000fc60000000000 */
[----:B0-----:R-:W4:Y:S04]  /*a250*/  LDL.LU R148, [R1+0x214] ;  /* 0x0002140001947983 */ /* 0x001f280000300800 */
[----:B------:R0:W-:Y:S01]  /*a260*/  STL [R1+0x478], R149 ;  /* 0x0004789501007387 */ /* 0x0001e20000100800 */
[----:B--2---:R-:W-:-:S01]  /*a270*/  FADD R4, R226, R4 ;  /* 0x00000004e2047221 */ /* 0x004fc20000000000 */
[----:B---3--:R-:W-:Y:S02]  /*a280*/  FADD R5, R227, R5 ;  /* 0x00000005e3057221 */ /* 0x008fe40000000000 */
[----:B0-----:R-:W2:Y:S04]  /*a290*/  LDL R149, [R1+0x1f4] ;  /* 0x0001f40001957983 */ /* 0x001ea80000100800 */
[----:B------:R0:W-:Y:S01]  /*a2a0*/  STL [R1+0x474], R150 ;  /* 0x0004749601007387 */ /* 0x0001e20000100800 */
[----:B----4-:R-:W-:-:S01]  /*a2b0*/  FADD R6, R228, R6 ;  /* 0x00000006e4067221 */ /* 0x010fc20000000000 */
[----:B------:R-:W-:-:S02]  /*a2c0*/  FADD R7, R229, R7 ;  /* 0x00000007e5077221 */ /* 0x000fc40000000000 */
[----:B0-----:R-:W3:Y:S04]  /*a2d0*/  LDL R150, [R1+0x1c0] ;  /* 0x0001c00001967983 */ /* 0x001ee80000100800 */
[----:B------:R0:W-:Y:S01]  /*a2e0*/  STL [R1+0x470], R151 ;  /* 0x0004709701007387 */ /* 0x0001e20000100800 */
[----:B------:R-:W-:-:S01]  /*a2f0*/  FADD R8, R230, R8 ;  /* 0x00000008e6087221 */ /* 0x000fc20000000000 */
[----:B------:R-:W-:Y:S02]  /*a300*/  FADD R9, R231, R9 ;  /* 0x00000009e7097221 */ /* 0x000fe40000000000 */
[----:B0-----:R-:W4:Y:S04]  /*a310*/  LDL R151, [R1+0x1f0] ;  /* 0x0001f00001977983 */ /* 0x001f280000100800 */
[----:B------:R0:W-:Y:S01]  /*a320*/  STL [R1+0x46c], R0 ;  /* 0x00046c0001007387 */ /* 0x0001e20000100800 */
[----:B------:R-:W-:-:S01]  /*a330*/  FADD R10, R232, R10 ;  /* 0x0000000ae80a7221 */ /* 0x000fc20000000000 */
[----:B------:R-:W-:-:S02]  /*a340*/  FADD R11, R233, R11 ;  /* 0x0000000be90b7221 */ /* 0x000fc40000000000 */
[----:B0-----:R-:W2:Y:S04]  /*a350*/  LDL.LU R0, [R1+0x210] ;  /* 0x0002100001007983 */ /* 0x001ea80000300800 */
[----:B------:R-:W3:Y:S04]  /*a360*/  LDL.LU R225, [R1+0x698] ;  /* 0x0006980001e17983 */ /* 0x000ee80000300800 */
[----:B------:R-:W4:Y:S04]  /*a370*/  LDL.LU R226, [R1+0x694] ;  /* 0x0006940001e27983 */ /* 0x000f280000300800 */
[----:B------:R-:W2:Y:S04]  /*a380*/  LDL.LU R227, [R1+0x690] ;  /* 0x0006900001e37983 */ /* 0x000ea80000300800 */
[----:B------:R-:W2:Y:S04]  /*a390*/  LDL.LU R228, [R1+0x68c] ;  /* 0x00068c0001e47983 */ /* 0x000ea80000300800 */
[----:B------:R-:W2:Y:S01]  /*a3a0*/  LDL.LU R229, [R1+0x688] ;  /* 0x0006880001e57983 */ /* 0x000ea20000300800 */
[----:B------:R-:W-:-:S03]  /*a3b0*/  FADD R12, R234, R12 ;  /* 0x0000000cea0c7221 */ /* 0x000fc60000000000 */
[----:B------:R-:W2:Y:S01]  /*a3c0*/  LDL.LU R230, [R1+0x684] ;  /* 0x0006840001e67983 */ /* 0x000ea20000300800 */
[----:B------:R-:W-:-:S03]  /*a3d0*/  FADD R13, R235, R13 ;  /* 0x0000000deb0d7221 */ /* 0x000fc60000000000 */
[----:B------:R-:W2:Y:S04]  /*a3e0*/  LDL.LU R231, [R1+0x680] ;  /* 0x0006800001e77983 */ /* 0x000ea80000300800 */
[----:B------:R-:W2:Y:S04]  /*a3f0*/  LDL.LU R232, [R1+0x67c] ;  /* 0x00067c0001e87983 */ /* 0x000ea80000300800 */
[----:B------:R-:W2:Y:S04]  /*a400*/  LDL.LU R233, [R1+0x678] ;  /* 0x0006780001e97983 */ /* 0x000ea80000300800 */
[----:B------:R-:W2:Y:S04]  /*a410*/  LDL.LU R234, [R1+0x674] ;  /* 0x0006740001ea7983 */ /* 0x000ea80000300800 */
[----:B------:R-:W2:Y:S01]  /*a420*/  LDL.LU R235, [R1+0x670] ;  /* 0x0006700001eb7983 */ /* 0x000ea20000300800 */
[----:B------:R-:W-:-:S01]  /*a430*/  FADD R14, R24, R14 ;  /* 0x0000000e180e7221 */ /* 0x000fc20000000000 */
[----:B------:R-:W-:Y:S01]  /*a440*/  FADD R15, R25, R15 ;  /* 0x0000000f190f7221 */ /* 0x000fe20000000000 */
[----:B------:R-:W-:-:S01]  /*a450*/  FADD R16, R26, R16 ;  /* 0x000000101a107221 */ /* 0x000fc20000000000 */
[----:B------:R-:W2:Y:S01]  /*a460*/  LDL.LU R24, [R1+0x66c] ;  /* 0x00066c0001187983 */ /* 0x000ea20000300800 */
[----:B------:R-:W-:-:S01]  /*a470*/  FADD R17, R27, R17 ;  /* 0x000000111b117221 */ /* 0x000fc20000000000 */
[----:B------:R-:W-:-:S02]  /*a480*/  FADD R18, R28, R18 ;  /* 0x000000121c127221 */ /* 0x000fc40000000000 */
[----:B------:R-:W2:Y:S01]  /*a490*/  LDL.LU R25, [R1+0x668] ;  /* 0x0006680001197983 */ /* 0x000ea20000300800 */
[----:B------:R-:W-:-:S03]  /*a4a0*/  FADD R19, R29, R19 ;  /* 0x000000131d137221 */ /* 0x000fc60000000000 */
        /* <DEDUP_REMOVED lines=155> */
[----:B---3--:R-:W-:-:S03]  /*ae60*/  FADD R225, R107, R225 ;  /* 0x000000e16be17221 */ /* 0x008fc60000000000 */
[----:B------:R-:W3:Y:S01]  /*ae70*/  LDL.LU R104, [R1+0x52c] ;  /* 0x00052c0001687983 */ /* 0x000ee20000300800 */
[----:B----4-:R-:W-:-:S03]  /*ae80*/  FADD R226, R108, R226 ;  /* 0x000000e26ce27221 */ /* 0x010fc60000000000 */
[----:B------:R-:W4:Y:S01]  /*ae90*/  LDL.LU R105, [R1+0x528] ;  /* 0x0005280001697983 */ /* 0x000f220000300800 */
[----:B--2---:R-:W-:-:S03]  /*aea0*/  FADD R227, R109, R227 ;  /* 0x000000e36de37221 */ /* 0x004fc60000000000 */
        /* <DEDUP_REMOVED lines=15> */
[----:B------:R-:W-:-:S01]  /*afa0*/  FADD R235, R117, R235 ;  /* 0x000000eb75eb7221 */ /* 0x000fc20000000000 */
[----:B------:R-:W-:Y:S02]  /*afb0*/  FADD R121, R120, R121 ;  /* 0x0000007978797221 */ /* 0x000fe40000000000 */
[----:B------:R-:W2:Y:S01]  /*afc0*/  LDL.LU R114, [R1+0x504] ;  /* 0x0005040001727983 */ /* 0x000ea20000300800 */
[----:B------:R-:W-:-:S03]  /*afd0*/  FADD R236, R118, R236 ;  /* 0x000000ec76ec7221 */ /* 0x000fc60000000000 */
[----:B------:R-:W2:Y:S01]  /*afe0*/  LDL.LU R115, [R1+0x500] ;  /* 0x0005000001737983 */ /* 0x000ea20000300800 */
[----:B------:R-:W-:-:S03]  /*aff0*/  FADD R237, R119, R237 ;  /* 0x000000ed77ed7221 */ /* 0x000fc60000000000 */
[----:B------:R-:W2:Y:S01]  /*b000*/  LDL.LU R116, [R1+0x4fc] ;  /* 0x0004fc0001747983 */ /* 0x000ea20000300800 */
[----:B------:R-:W-:-:S03]  /*b010*/  FADD R123, R122, R123 ;  /* 0x0000007b7a7b7221 */ /* 0x000fc60000000000 */
[----:B------:R-:W2:Y:S04]  /*b020*/  LDL.LU R117, [R1+0x4f8] ;  /* 0x0004f80001757983 */ /* 0x000ea80000300800 */
[----:B------:R-:W2:Y:S01]  /*b030*/  LDL.LU R118, [R1+0x4f4] ;  /* 0x0004f40001767983 */ /* 0x000ea20000300800 */
[----:B------:R-:W-:-:S03]  /*b040*/  FADD R125, R124, R125 ;  /* 0x0000007d7c7d7221 */ /* 0x000fc60000000000 */
[----:B------:R-:W2:Y:S04]  /*b050*/  LDL.LU R119, [R1+0x4f0] ;  /* 0x0004f00001777983 */ /* 0x000ea80000300800 */
[----:B------:R-:W2:Y:S04]  /*b060*/  LDL.LU R120, [R1+0x4ec] ;  /* 0x0004ec0001787983 */ /* 0x000ea80000300800 */
[----:B------:R0:W-:Y:S01]  /*b070*/  STL [R1+0x200], R121 ;  /* 0x0002007901007387 */ /* 0x0001e20000100800 */
[----:B------:R-:W-:-:S01]  /*b080*/  FADD R127, R126, R127 ;  /* 0x0000007f7e7f7221 */ /* 0x000fc20000000000 */
[----:B------:R-:W-:Y:S01]  /*b090*/  FADD R0, R128, R0 ;  /* 0x0000000080007221 */ /* 0x000fe20000000000 */
[----:B------:R-:W-:-:S01]  /*b0a0*/  FADD R148, R150, R148 ;  /* 0x0000009496947221 */ /* 0x000fc20000000000 */
[----:B0-----:R-:W2:Y:S04]  /*b0b0*/  LDL.LU R121, [R1+0x4e8] ;  /* 0x0004e80001797983 */ /* 0x001ea80000300800 */
        /* <DEDUP_REMOVED lines=9> */
[----:B------:R-:W-:-:S02]  /*b150*/  FADD R136, R137, R136 ;  /* 0x0000008889887221 */ /* 0x000fc40000000000 */
[----:B0-----:R-:W2:Y:S04]  /*b160*/  LDL.LU R125, [R1+0x4d8] ;  /* 0x0004d800017d7983 */ /* 0x001ea80000300800 */
[----:B------:R-:W2:Y:S04]  /*b170*/  LDL.LU R126, [R1+0x4d4] ;  /* 0x0004d400017e7983 */ /* 0x000ea80000300800 */
[----:B------:R0:W-:Y:S01]  /*b180*/  STL [R1+0x20c], R127 ;  /* 0x00020c7f01007387 */ /* 0x0001e20000100800 */
[----:B------:R-:W-:-:S01]  /*b190*/  FADD R132, R134, R132 ;  /* 0x0000008486847221 */ /* 0x000fc20000000000 */
[----:B------:R-:W-:-:S02]  /*b1a0*/  FADD R2, R130, R2 ;  /* 0x0000000282027221 */ /* 0x000fc40000000000 */
[----:B0-----:R-:W2:Y:S04]  /*b1b0*/  LDL.LU R127, [R1+0x4d0] ;  /* 0x0004d000017f7983 */ /* 0x001ea80000300800 */
[----:B------:R-:W2:Y:S04]  /*b1c0*/  LDL.LU R128, [R1+0x4cc] ;  /* 0x0004cc0001807983 */ /* 0x000ea80000300800 */
[----:B------:R-:W-:Y:S04]  /*b1d0*/  STL [R1+0x210], R0 ;  /* 0x0002100001007387 */ /* 0x000fe80000100800 */
[----:B------:R-:W-:Y:S04]  /*b1e0*/  STL [R1+0x214], R148 ;  /* 0x0002149401007387 */ /* 0x000fe80000100800 */
[----:B------:R-:W-:Y:S04]  /*b1f0*/  STL [R1+0x218], R144 ;  /* 0x0002189001007387 */ /* 0x000fe80000100800 */
[----:B------:R-:W-:Y:S04]  /*b200*/  STL [R1+0x21c], R142 ;  /* 0x00021c8e01007387 */ /* 0x000fe80000100800 */
[----:B------:R-:W-:Y:S04]  /*b210*/  STL [R1+0x220], R140 ;  /* 0x0002208c01007387 */ /* 0x000fe80000100800 */
[----:B------:R-:W-:Y:S04]  /*b220*/  STL [R1+0x224], R138 ;  /* 0x0002248a01007387 */ /* 0x000fe80000100800 */
[----:B------:R-:W3:Y:S04]  /*b230*/  LDL.LU R130, [R1+0x234] ;  /* 0x0002340001827983 */ /* 0x000ee80000300800 */
[----:B------:R-:W-:Y:S04]  /*b240*/  STL [R1+0x228], R136 ;  /* 0x0002288801007387 */ /* 0x000fe80000100800 */
[----:B------:R0:W-:Y:S04]  /*b250*/  STL [R1+0x22c], R132 ;  /* 0x00022c8401007387 */ /* 0x0001e80000100800 */
[----:B0-----:R-:W4:Y:S04]  /*b260*/  LDL.LU R132, [R1+0x238] ;  /* 0x0002380001847983 */ /* 0x001f280000300800 */
[----:B------:R-:W2:Y:S04]  /*b270*/  LDL.LU R134, [R1+0x23c] ;  /* 0x00023c0001867983 */ /* 0x000ea80000300800 */
[----:B------:R0:W-:Y:S04]  /*b280*/  STL [R1+0x230], R2 ;  /* 0x0002300201007387 */ /* 0x0001e80000100800 */
[----:B------:R-:W2:Y:S04]  /*b290*/  LDL.LU R136, [R1+0x240] ;  /* 0x0002400001887983 */ /* 0x000ea80000300800 */
        /* <DEDUP_REMOVED lines=11> */
[----:B0-----:R-:W2:Y:S04]  /*b350*/  LDL.LU R2, [R1+0x270] ;  /* 0x0002700001027983 */ /* 0x001ea80000300800 */
[----:B------:R-:W2:Y:S01]  /*b360*/  LDL.LU R0, [R1+0x274] ;  /* 0x0002740001007983 */ /* 0x000ea20000300800 */
[----:B---3--:R-:W-:-:S03]  /*b370*/  FADD R130, R129, R130 ;  /* 0x0000008281827221 */ /* 0x008fc60000000000 */
[----:B------:R-:W3:Y:S04]  /*b380*/  LDL.LU R129, [R1+0x4c8] ;  /* 0x0004c80001817983 */ /* 0x000ee80000300800 */
[----:B------:R0:W-:Y:S04]  /*b390*/  STL [R1+0x234], R130 ;  /* 0x0002348201007387 */ /* 0x0001e80000100800 */
[----:B0-----:R-:W3:Y:S01]  /*b3a0*/  LDL.LU R130, [R1+0x4c4] ;  /* 0x0004c40001827983 */ /* 0x001ee20000300800 */
[----:B----4-:R-:W-:-:S03]  /*b3b0*/  FADD R132, R131, R132 ;  /* 0x0000008483847221 */ /* 0x010fc60000000000 */
[----:B------:R-:W4:Y:S01]  /*b3c0*/  LDL.LU R131, [R1+0x4c0] ;  /* 0x0004c00001837983 */ /* 0x000f220000300800 */
[----:B--2---:R-:W-:-:S03]  /*b3d0*/  FADD R134, R133, R134 ;  /* 0x0000008685867221 */ /* 0x004fc60000000000 */
[----:B------:R0:W-:Y:S01]  /*b3e0*/  STL [R1+0x238], R132 ;  /* 0x0002388401007387 */ /* 0x0001e20000100800 */
[----:B------:R-:W-:-:S03]  /*b3f0*/  FADD R136, R135, R136 ;  /* 0x0000008887887221 */ /* 0x000fc60000000000 */
[----:B0-----:R-:W2:Y:S01]  /*b400*/  LDL.LU R132, [R1+0x4bc] ;  /* 0x0004bc0001847983 */ /* 0x001ea20000300800 */
[----:B------:R-:W-:-:S03]  /*b410*/  FADD R150, R151, R150 ;  /* 0x0000009697967221 */ /* 0x000fc60000000000 */
[----:B------:R-:W2:Y:S01]  /*b420*/  LDL.LU R133, [R1+0x4b8] ;  /* 0x0004b80001857983 */ /* 0x000ea20000300800 */
[----:B------:R-:W-:-:S03]  /*b430*/  FADD R148, R149, R148 ;  /* 0x0000009495947221 */ /* 0x000fc60000000000 */
[----:B------:R0:W-:Y:S01]  /*b440*/  STL [R1+0x23c], R134 ;  /* 0x00023c8601007387 */ /* 0x0001e20000100800 */
[----:B------:R-:W-:-:S01]  /*b450*/  FADD R146, R147, R146 ;  /* 0x0000009293927221 */ /* 0x000fc20000000000 */
[----:B------:R-:W-:Y:S02]  /*b460*/  FADD R144, R145, R144 ;  /* 0x0000009091907221 */ /* 0x000fe40000000000 */
[----:B0-----:R-:W2:Y:S01]  /*b470*/  LDL.LU R134, [R1+0x4b4] ;  /* 0x0004b40001867983 */ /* 0x001ea20000300800 */
[----:B------:R-:W-:-:S03]  /*b480*/  FADD R143, R24, R143 ;  /* 0x0000008f188f7221 */ /* 0x000fc60000000000 */
[----:B------:R-:W2:Y:S01]  /*b490*/  LDL.LU R135, [R1+0x4b0] ;  /* 0x0004b00001877983 */ /* 0x000ea20000300800 */
[----:B------:R-:W-:-:S03]  /*b4a0*/  FADD R142, R25, R142 ;  /* 0x0000008e198e7221 */ /* 0x000fc60000000000 */
[----:B------:R0:W-:Y:S01]  /*b4b0*/  STL [R1+0x240], R136 ;  /* 0x0002408801007387 */ /* 0x0001e20000100800 */
[----:B------:R-:W-:-:S01]  /*b4c0*/  FADD R141, R26, R141 ;  /* 0x0000008d1a8d7221 */ /* 0x000fc20000000000 */
[----:B------:R-:W-:Y:S01]  /*b4d0*/  FADD R140, R27, R140 ;  /* 0x0000008c1b8c7221 */ /* 0x000fe20000000000 */
[----:B------:R-:W-:-:S01]  /*b4e0*/  FADD R139, R28, R139 ;  /* 0x0000008b1c8b7221 */ /* 0x000fc20000000000 */
[----:B0-----:R-:W2:Y:S01]  /*b4f0*/  LDL.LU R136, [R1+0x4ac] ;  /* 0x0004ac0001887983 */ /* 0x001ea20000300800 */
[----:B------:R-:W-:-:S03]  /*b500*/  FADD R138, R29, R138 ;  /* 0x0000008a1d8a7221 */ /* 0x000fc60000000000 */
[----:B------:R0:W-:Y:S01]  /*b510*/  STL [R1+0x244], R150 ;  /* 0x0002449601007387 */ /* 0x0001e20000100800 */
[----:B------:R-:W-:-:S03]  /*b520*/  FADD R137, R30, R137 ;  /* 0x000000891e897221 */ /* 0x000fc60000000000 */
[----:B------:R1:W-:Y:S01]  /*b530*/  STL [R1+0x248], R148 ;  /* 0x0002489401007387 */ /* 0x0003e20000100800 */
[----:B------:R-:W-:-:S03]  /*b540*/  FADD R2, R31, R2 ;  /* 0x000000021f027221 */ /* 0x000fc60000000000 */
[----:B------:R1:W-:Y:S01]  /*b550*/  STL [R1+0x24c], R146 ;  /* 0x00024c9201007387 */ /* 0x0003e20000100800 */
[----:B------:R-:W-:-:S03]  /*b560*/  FADD R0, R32, R0 ;  /* 0x0000000020007221 */ /* 0x000fc60000000000 */
[----:B------:R1:W-:Y:S04]  /*b570*/  STL [R1+0x250], R144 ;  /* 0x0002509001007387 */ /* 0x0003e80000100800 */
[----:B------:R1:W-:Y:S04]  /*b580*/  STL [R1+0x254], R143 ;  /* 0x0002548f01007387 */ /* 0x0003e80000100800 */
[----:B------:R1:W-:Y:S04]  /*b590*/  STL [R1+0x258], R142 ;  /* 0x0002588e01007387 */ /* 0x0003e80000100800 */
[----:B------:R1:W-:Y:S04]  /*b5a0*/  STL [R1+0x25c], R141 ;  /* 0x00025c8d01007387 */ /* 0x0003e80000100800 */
[----:B------:R1:W-:Y:S04]  /*b5b0*/  STL [R1+0x260], R140 ;  /* 0x0002608c01007387 */ /* 0x0003e80000100800 */
[----:B------:R1:W-:Y:S04]  /*b5c0*/  STL [R1+0x264], R139 ;  /* 0x0002648b01007387 */ /* 0x0003e80000100800 */
[----:B------:R1:W-:Y:S04]  /*b5d0*/  STL [R1+0x268], R138 ;  /* 0x0002688a01007387 */ /* 0x0003e80000100800 */
[----:B------:R-:W3:Y:S04]  /*b5e0*/  LDL.LU R151, [R1+0x278] ;  /* 0x0002780001977983 */ /* 0x000ee80000300800 */
[----:B------:R1:W-:Y:S04]  /*b5f0*/  STL [R1+0x26c], R137 ;  /* 0x00026c8901007387 */ /* 0x0003e80000100800 */
[----:B0-----:R-:W4:Y:S04]  /*b600*/  LDL.LU R150, [R1+0x27c] ;  /* 0x00027c0001967983 */ /* 0x001f280000300800 */
[----:B------:R0:W-:Y:S04]  /*b610*/  STL [R1+0x270], R2 ;  /* 0x0002700201007387 */ /* 0x0001e80000100800 */
[----:B------:R-:W2:Y:S04]  /*b620*/  LDL.LU R149, [R1+0x280] ;  /* 0x0002800001957983 */ /* 0x000ea80000300800 */
[----:B------:R0:W-:Y:S04]  /*b630*/  STL [R1+0x274], R0 ;  /* 0x0002740001007387 */ /* 0x0001e80000100800 */
[----:B-1----:R-:W2:Y:S04]  /*b640*/  LDL.LU R148, [R1+0x284] ;  /* 0x0002840001947983 */ /* 0x002ea80000300800 */
        /* <DEDUP_REMOVED lines=13> */
[----:B---3--:R-:W-:-:S05]  /*b720*/  FADD R151, R33, R151 ;  /* 0x0000009721977221 */ /* 0x008fca0000000000 */
[----:B------:R0:W-:Y:S01]  /*b730*/  STL [R1+0x278], R151 ;  /* 0x0002789701007387 */ /* 0x0001e20000100800 */
[----:B----4-:R-:W-:-:S05]  /*b740*/  FADD R150, R34, R150 ;  /* 0x0000009622967221 */ /* 0x010fca0000000000 */
[----:B------:R1:W-:Y:S01]  /*b750*/  STL [R1+0x27c], R150 ;  /* 0x00027c9601007387 */ /* 0x0003e20000100800 */
[----:B--2---:R-:W-:-:S05]  /*b760*/  FADD R149, R35, R149 ;  /* 0x0000009523957221 */ /* 0x004fca0000000000 */
[----:B------:R2:W-:Y:S01]  /*b770*/  STL [R1+0x280], R149 ;  /* 0x0002809501007387 */ /* 0x0005e20000100800 */
[----:B------:R-:W-:-:S01]  /*b780*/  FADD R148, R36, R148 ;  /* 0x0000009424947221 */ /* 0x000fc20000000000 */
[----:B------:R-:W-:-:S04]  /*b790*/  FADD R147, R37, R147 ;  /* 0x0000009325937221 */ /* 0x000fc80000000000 */
[----:B------:R3:W-:Y:S01]  /*b7a0*/  STL [R1+0x284], R148 ;  /* 0x0002849401007387 */ /* 0x0007e20000100800 */
[----:B------:R-:W-:-:S03]  /*b7b0*/  FADD R146, R38, R146 ;  /* 0x0000009226927221 */ /* 0x000fc60000000000 */
        /* <DEDUP_REMOVED lines=20> */
[----:B0-----:R-:W4:Y:S01]  /*b900*/  LDL.LU R151, [R1+0x2bc] ;  /* 0x0002bc0001977983 */ /* 0x001f220000300800 */
[----:B------:R-:W-:-:S03]  /*b910*/  FADD R0, R49, R0 ;  /* 0x0000000031007221 */ /* 0x000fc60000000000 */
[----:B------:R0:W-:Y:S04]  /*b920*/  STL [R1+0x2b0], R137 ;  /* 0x0002b08901007387 */ /* 0x0001e80000100800 */
[----:B-1----:R-:W4:Y:S04]  /*b930*/  LDL.LU R150, [R1+0x2c0] ;  /* 0x0002c00001967983 */ /* 0x002f280000300800 */
[----:B------:R1:W-:Y:S04]  /*b940*/  STL [R1+0x2b4], R2 ;  /* 0x0002b40201007387 */ /* 0x0003e80000100800 */
[----:B--2---:R-:W2:Y:S04]  /*b950*/  LDL.LU R149, [R1+0x2c4] ;  /* 0x0002c40001957983 */ /* 0x004ea80000300800 */
[----:B------:R1:W-:Y:S04]  /*b960*/  STL [R1+0x2b8], R0 ;  /* 0x0002b80001007387 */ /* 0x0003e80000100800 */
[----:B---3--:R-:W3:Y:S04]  /*b970*/  LDL.LU R148, [R1+0x2c8] ;  /* 0x0002c80001947983 */ /* 0x008ee80000300800 */
[----:B----4-:R-:W4:Y:S04]  /*b980*/  LDL.LU R147, [R1+0x2cc] ;  /* 0x0002cc0001937983 */ /* 0x010f280000300800 */
[----:B------:R-:W4:Y:S04]  /*b990*/  LDL.LU R146, [R1+0x2d0] ;  /* 0x0002d00001927983 */ /* 0x000f280000300800 */
        /* <DEDUP_REMOVED lines=8> */
[----:B0-----:R-:W4:Y:S04]  /*ba20*/  LDL.LU R137, [R1+0x2f4] ;  /* 0x0002f40001897983 */ /* 0x001f280000300800 */
[----:B-1----:R-:W4:Y:S04]  /*ba30*/  LDL.LU R2, [R1+0x2f8] ;  /* 0x0002f80001027983 */ /* 0x002f280000300800 */
[----:B------:R-:W4:Y:S01]  /*ba40*/  LDL.LU R0, [R1+0x2fc] ;  /* 0x0002fc0001007983 */ /* 0x000f220000300800 */
[----:B------:R-:W-:-:S01]  /*ba50*/  FADD R151, R50, R151 ;  /* 0x0000009732977221 */ /* 0x000fc20000000000 */
[----:B------:R-:W-:-:S04]  /*ba60*/  FADD R150, R51, R150 ;  /* 0x0000009633967221 */ /* 0x000fc80000000000 */
[----:B------:R0:W-:Y:S01]  /*ba70*/  STL [R1+0x2bc], R151 ;  /* 0x0002bc9701007387 */ /* 0x0001e20000100800 */
[----:B--2---:R-:W-:-:S03]  /*ba80*/  FADD R149, R52, R149 ;  /* 0x0000009534957221 */ /* 0x004fc60000000000 */
[----:B------:R1:W-:Y:S01]  /*ba90*/  STL [R1+0x2c0], R150 ;  /* 0x0002c09601007387 */ /* 0x0003e20000100800 */
[----:B---3--:R-:W-:-:S03]  /*baa0*/  FADD R148, R53, R148 ;  /* 0x0000009435947221 */ /* 0x008fc60000000000 */
[----:B------:R2:W-:Y:S01]  /*bab0*/  STL [R1+0x2c4], R149 ;  /* 0x0002c49501007387 */ /* 0x0005e20000100800 */
[----:B----4-:R-:W-:-:S03]  /*bac0*/  FADD R147, R54, R147 ;  /* 0x0000009336937221 */ /* 0x010fc60000000000 */
        /* <DEDUP_REMOVED lines=198> */
[----:B------:R-:W-:Y:S01]  /*c730*/  STL [R1+0x3cc], R151 ;  /* 0x0003cc9701007387 */ /* 0x000fe20000100800 */
[----:B--2---:R-:W-:-:S03]  /*c740*/  FADD R149, R120, R149 ;  /* 0x0000009578957221 */ /* 0x004fc60000000000 */
[----:B------:R-:W-:Y:S01]  /*c750*/  STL [R1+0x3d0], R150 ;  /* 0x0003d09601007387 */ /* 0x000fe20000100800 */
[----:B---3--:R-:W-:-:S03]  /*c760*/  FADD R148, R121, R148 ;  /* 0x0000009479947221 */ /* 0x008fc60000000000 */
[----:B------:R-:W-:Y:S01]  /*c770*/  STL [R1+0x3d4], R149 ;  /* 0x0003d49501007387 */ /* 0x000fe20000100800 */
[----:B----4-:R-:W-:-:S03]  /*c780*/  FADD R147, R122, R147 ;  /* 0x000000937a937221 */ /* 0x010fc60000000000 */
[----:B------:R-:W-:Y:S01]  /*c790*/  STL [R1+0x3d8], R148 ;  /* 0x0003d89401007387 */ /* 0x000fe20000100800 */
[----:B------:R-:W-:-:S03]  /*c7a0*/  FADD R146, R123, R146 ;  /* 0x000000927b927221 */ /* 0x000fc60000000000 */
        /* <DEDUP_REMOVED lines=18> */
[----:B------:R-:W-:Y:S04]  /*c8d0*/  STL [R1+0x400], R138 ;  /* 0x0004008a01007387 */ /* 0x000fe80000100800 */
[----:B------:R0:W-:Y:S04]  /*c8e0*/  STL [R1+0x404], R137 ;  /* 0x0004048901007387 */ /* 0x0001e80000100800 */
[----:B0-----:R-:W2:Y:S01]  /*c8f0*/  LDL.LU R137, [R1+0x410] ;  /* 0x0004100001897983 */ /* 0x001ea20000300800 */
[----:B------:R-:W-:-:S01]  /*c900*/  FADD R2, R133, R2 ;  /* 0x0000000285027221 */ /* 0x000fc20000000000 */
[----:B------:R-:W-:-:S02]  /*c910*/  FADD R0, R134, R0 ;  /* 0x0000000086007221 */ /* 0x000fc40000000000 */
[----:B------:R-:W3:Y:S04]  /*c920*/  LDL.LU R138, [R1+0x414] ;  /* 0x00041400018a7983 */ /* 0x000ee80000300800 */
[----:B------:R-:W-:Y:S04]  /*c930*/  STL [R1+0x408], R2 ;  /* 0x0004080201007387 */ /* 0x000fe80000100800 */
[----:B------:R-:W4:Y:S04]  /*c940*/  LDL.LU R139, [R1+0x418] ;  /* 0x00041800018b7983 */ /* 0x000f280000300800 */
[----:B------:R0:W-:Y:S04]  /*c950*/  STL [R1+0x40c], R0 ;  /* 0x00040c0001007387 */ /* 0x0001e80000100800 */
        /* <DEDUP_REMOVED lines=13> */
[----:B------:R-:W4:Y:S01]  /*ca30*/  LDL.LU R2, [R1+0x450] ;  /* 0x0004500001027983 */ /* 0x000f220000300800 */
[----:B--2---:R-:W-:-:S05]  /*ca40*/  FADD R137, R135, R137 ;  /* 0x0000008987897221 */ /* 0x004fca0000000000 */
[----:B------:R0:W-:Y:S04]  /*ca50*/  STL [R1+0x410], R137 ;  /* 0x0004108901007387 */ /* 0x0001e80000100800 */
[----:B0-----:R-:W4:Y:S01]  /*ca60*/  LDL.LU R137, [R1+0x4a8] ;  /* 0x0004a80001897983 */ /* 0x001f220000300800 */
[----:B---3--:R-:W-:-:S05]  /*ca70*/  FADD R138, R136, R138 ;  /* 0x0000008a888a7221 */ /* 0x008fca0000000000 */
[----:B------:R0:W-:Y:S04]  /*ca80*/  STL [R1+0x414], R138 ;  /* 0x0004148a01007387 */ /* 0x0001e80000100800 */
[----:B0-----:R-:W2:Y:S01]  /*ca90*/  LDL.LU R138, [R1+0x4a4] ;  /* 0x0004a400018a7983 */ /* 0x001ea20000300800 */
[----:B----4-:R-:W-:-:S05]  /*caa0*/  FADD R139, R137, R139 ;  /* 0x0000008b898b7221 */ /* 0x010fca0000000000 */
[----:B------:R0:W-:Y:S04]  /*cab0*/  STL [R1+0x418], R139 ;  /* 0x0004188b01007387 */ /* 0x0001e80000100800 */
[----:B0-----:R-:W3:Y:S01]  /*cac0*/  LDL.LU R139, [R1+0x4a0] ;  /* 0x0004a000018b7983 */ /* 0x001ee20000300800 */
[----:B--2---:R-:W-:-:S05]  /*cad0*/  FADD R140, R138, R140 ;  /* 0x0000008c8a8c7221 */ /* 0x004fca0000000000 */
[----:B------:R0:W-:Y:S04]  /*cae0*/  STL [R1+0x41c], R140 ;  /* 0x00041c8c01007387 */ /* 0x0001e80000100800 */
[----:B0-----:R-:W2:Y:S01]  /*caf0*/  LDL.LU R140, [R1+0x49c] ;  /* 0x00049c00018c7983 */ /* 0x001ea20000300800 */
[----:B---3--:R-:W-:-:S05]  /*cb00*/  FADD R141, R139, R141 ;  /* 0x0000008d8b8d7221 */ /* 0x008fca0000000000 */
        /* <DEDUP_REMOVED lines=34> */
[----:B0-----:R0:W5:Y:S01]  /*cd30*/  LDL.LU R0, [R1+0x46c] ;  /* 0x00046c0001007983 */ /* 0x0011620000300800 */
[----:B------:R-:W-:Y:S01]  /*cd40*/  UMOV UR6, URZ ;  /* 0x0000003f00067c82 */ /* 0x000fe20008000000 */
[----:B---3--:R-:W-:-:S05]  /*cd50*/  FADD R2, R2, R151 ;  /* 0x0000009702027221 */ /* 0x008fca0000000000 */
[----:B------:R0:W-:Y:S02]  /*cd60*/  STL [R1+0x450], R2 ;  /* 0x0004500201007387 */ /* 0x0001e40000100800 */
.L_x_24:
[----:B------:R-:W-:Y:S05]  /*cd70*/  @!P1 BRA `(.L_x_25) ;  /* 0x0000000000049947 */ /* 0x000fea0003800000 */
[----:B------:R-:W-:Y:S01]  /*cd80*/  BPT.TRAP 0x1 ;  /* 0x000000040000795c */ /* 0x000fe20000300000 */
.L_x_25:
[----:B------:R-:W-:Y:S02]  /*cd90*/  UISETP.GT.U32.AND UP0, UPT, UR13, 0x1, UPT ;  /* 0x000000010d00788c */ /* 0x000fe4000bf04070 */
[----:B------:R-:W-:-:S04]  /*cda0*/  ULEA UR8, UR25, UR11, 0x3 ;  /* 0x0000000b19087291 */ /* 0x000fc8000f8e183f */
[----:B------:R-:W-:Y:S01]  /*cdb0*/  UIADD3 UR8, UR8, 0x20, URZ ;  /* 0x0000002008087890 */ /* 0x000fe2000fffe03f */
[----:B------:R-:W-:-:S03]  /*cdc0*/  PLOP3.LUT P0, PT, PT, PT, UP0, 0x80, 0x0 ;  /* 0x000000000000781c */ /* 0x000fc60003f0f008 */
[----:B------:R-:W-:-:S09]  /*cdd0*/  UPRMT UR8, URZ, 0x654, UR8 ;  /* 0x000006543f087896 */ /* 0x000fd20008000008 */
[----:B------:R-:W-:Y:S01]  /*cde0*/  SYNCS.ARRIVE.TRANS64.RED.A1T0 RZ, [UR8], RZ ;  /* 0x000000ffffff79a7 */ /* 0x000fe20008100408 */
[----:B------:R-:W-:Y:S05]  /*cdf0*/  @P0 BRA `(.L_x_26) ;  /* 0x0000000000040947 */ /* 0x000fea0003800000 */
[----:B------:R-:W-:Y:S01]  /*ce00*/  BPT.TRAP 0x1 ;  /* 0x000000040000795c */ /* 0x000fe20000300000 */
.L_x_26:
[----:B------:R-:W-:Y:S02]  /*ce10*/  UISETP.GT.AND UP2, UPT, UR15, 0x1, UPT ;  /* 0x000000010f00788c */ /* 0x000fe4000bf44270 */
[----:B------:R-:W-:Y:S02]  /*ce20*/  UIADD3 UR14, UR14, 0x1, URZ ;  /* 0x000000010e0e7890 */ /* 0x000fe4000fffe03f */
[----:B------:R-:W-:Y:S02]  /*ce30*/  UIADD3 UR25, UR25, 0x1, URZ ;  /* 0x0000000119197890 */ /* 0x000fe4000fffe03f */
[----:B------:R-:W-:Y:S01]  /*ce40*/  PLOP3.LUT P0, PT, PT, PT, UP2, 0x80, 0x0 ;  /* 0x000000000000781c */ /* 0x000fe20003f0f028 */
[----:B------:R-:W-:Y:S02]  /*ce50*/  UISETP.NE.AND UP0, UPT, UR14, 0x4, UPT ;  /* 0x000000040e00788c */ /* 0x000fe4000bf05270 */
[----:B------:R-:W-:Y:S02]  /*ce60*/  UISETP.NE.AND UP1, UPT, UR25, 0x4, UPT ;  /* 0x000000041900788c */ /* 0x000fe4000bf25270 */
[----:B------:R-:W-:-:S02]  /*ce70*/  USEL UR8, URZ, 0x1, UP0 ;  /* 0x000000013f087887 */ /* 0x000fc40008000000 */
[----:B------:R-:W-:Y:S02]  /*ce80*/  UIADD3 UR15, UR15, -0x1, URZ ;  /* 0xffffffff0f0f7890 */ /* 0x000fe4000fffe03f */
[----:B------:R-:W-:Y:S02]  /*ce90*/  USEL UR14, UR14, URZ, UP0 ;  /* 0x0000003f0e0e7287 */ /* 0x000fe40008000000 */
[----:B-----5:R-:W-:Y:S01]  /*cea0*/  LOP3.LUT R0, R0, UR8, RZ, 0x3c, !PT ;  /* 0x0000000800007c12 */ /* 0x020fe2000f8e3cff */
[----:B------:R-:W-:Y:S01]  /*ceb0*/  USEL UR25, UR25, URZ, UP1 ;  /* 0x0000003f19197287 */ /* 0x000fe20008800000 */
[----:B------:R-:W-:Y:S01]  /*cec0*/  UMOV UR8, 0x1 ;  /* 0x0000000100087882 */ /* 0x000fe20000000000 */
[----:B------:R-:W-:Y:S10]  /*ced0*/  @P0 BRA `(.L_x_27) ;  /* 0xffffff9c00bc0947 */ /* 0x000ff4000383ffff */
.L_x_19:
[----:B------:R-:W-:-:S04]  /*cee0*/  UISETP.NE.AND UP0, UPT, UR6, URZ, UPT ;  /* 0x0000003f0600728c */ /* 0x000fc8000bf05270 */
[----:B------:R-:W-:-:S06]  /*cef0*/  USEL UR6, URZ, 0x1, !UP0 ;  /* 0x000000013f067887 */ /* 0x000fcc000c000000 */
[----:B------:R-:W-:-:S13]  /*cf00*/  ISETP.NE.AND P0, PT, RZ, UR6, PT ;  /* 0x00000006ff007c0c */ /* 0x000fda000bf05270 */
[----:B------:R-:W-:Y:S05]  /*cf10*/  @!P0 BRA `(.L_x_28) ;  /* 0x0000003800108947 */ /* 0x000fea0003800000 */
[----:B------:R1:W-:Y:S04]  /*cf20*/  STL [R1+0x61c], R43 ;  /* 0x00061c2b01007387 */ /* 0x0003e80000100800 */
[----:B-1----:R-:W3:Y:S04]  /*cf30*/  LDL.LU R43, [R1] ;  /* 0x00000000012b7983 */ /* 0x002ee80000300800 */
[----:B------:R1:W-:Y:S04]  /*cf40*/  STL [R1+0x618], R44 ;  /* 0x0006182c01007387 */ /* 0x0003e80000100800 */
[----:B-1----:R-:W4:Y:S04]  /*cf50*/  LDL.LU R44, [R1+0x4] ;  /* 0x00000400012c7983 */ /* 0x002f280000300800 */
[----:B------:R1:W-:Y:S04]  /*cf60*/  STL [R1+0x614], R45 ;  /* 0x0006142d01007387 */ /* 0x0003e80000100800 */
[----:B-1----:R-:W5:Y:S04]  /*cf70*/  LDL.LU R45, [R1+0x8] ;  /* 0x00000800012d7983 */ /* 0x002f680000300800 */
[----:B------:R1:W-:Y:S04]  /*cf80*/  STL [R1+0x610], R46 ;  /* 0x0006102e01007387 */ /* 0x0003e80000100800 */
[----:B-1----:R-:W2:Y:S04]  /*cf90*/  LDL.LU R46, [R1+0xc] ;  /* 0x00000c00012e7983 */ /* 0x002ea80000300800 */
        /* <DEDUP_REMOVED lines=138> */
[----:B------:R-:W2:Y:S04]  /*d840*/  LDL.LU R0, [R1+0x1b0] ;  /* 0x0001b00001007983 */ /* 0x000ea80000300800 */
[----:B0-----:R-:W2:Y:S04]  /*d850*/  LDL.LU R2, [R1+0x204] ;  /* 0x0002040001027983 */ /* 0x001ea80000300800 */
[----:B------:R0:W-:Y:S04]  /*d860*/  STL [R1+0x4f8], R116 ;  /* 0x0004f87401007387 */ /* 0x0001e80000100800 */
        /* <DEDUP_REMOVED lines=66> */
[----:B0-----:R-:W2:Y:S01]  /*dc90*/  LDL.LU R149, [R1+0x12c] ;  /* 0x00012c0001957983 */ /* 0x001ea20000300800 */
[----:B---3--:R-:W-:-:S03]  /*dca0*/  FADD R3, R43, R3 ;  /* 0x000000032b037221 */ /* 0x008fc60000000000 */
[----:B------:R0:W-:Y:S01]  /*dcb0*/  STL [R1+0x470], R150 ;  /* 0x0004709601007387 */ /* 0x0001e20000100800 */
[----:B----4-:R-:W-:Y:S01]  /*dcc0*/  FADD R4, R44, R4 ;  /* 0x000000042c047221 */ /* 0x010fe20000000000 */
[----:B-----5:R-:W-:Y:S01]  /*dcd0*/  FADD R5, R45, R5 ;  /* 0x000000052d057221 */ /* 0x020fe20000000000 */
[----:B--2---:R-:W-:Y:S01]  /*dce0*/  FADD R6, R46, R6 ;  /* 0x000000062e067221 */ /* 0x004fe20000000000 */
[----:B------:R-:W-:Y:S01]  /*dcf0*/  FADD R7, R47, R7 ;  /* 0x000000072f077221 */ /* 0x000fe20000000000 */
[----:B0-----:R-:W2:Y:S04]  /*dd00*/  LDL.LU R150, [R1+0x128] ;  /* 0x0001280001967983 */ /* 0x001ea80000300800 */
[----:B------:R0:W-:Y:S01]  /*dd10*/  STL [R1+0x46c], R151 ;  /* 0x00046c9701007387 */ /* 0x0001e20000100800 */
[----:B------:R-:W-:Y:S01]  /*dd20*/  FADD R8, R48, R8 ;  /* 0x0000000830087221 */ /* 0x000fe20000000000 */
[----:B------:R-:W-:Y:S01]  /*dd30*/  FADD R9, R49, R9 ;  /* 0x0000000931097221 */ /* 0x000fe20000000000 */
[----:B------:R-:W-:Y:S01]  /*dd40*/  FADD R10, R50, R10 ;  /* 0x0000000a320a7221 */ /* 0x000fe20000000000 */
[----:B0-----:R-:W3:Y:S04]  /*dd50*/  LDL.LU R151, [R1+0x124] ;  /* 0x0001240001977983 */ /* 0x001ee80000300800 */
[----:B------:R-:W4:Y:S04]  /*dd60*/  LDL.LU R43, [R1+0x61c] ;  /* 0x00061c00012b7983 */ /* 0x000f280000300800 */
[----:B------:R-:W5:Y:S04]  /*dd70*/  LDL.LU R44, [R1+0x618] ;  /* 0x00061800012c7983 */ /* 0x000f680000300800 */
[----:B------:R-:W4:Y:S04]  /*dd80*/  LDL.LU R45, [R1+0x614] ;  /* 0x00061400012d7983 */ /* 0x000f280000300800 */
[----:B------:R-:W5:Y:S01]  /*dd90*/  LDL.LU R46, [R1+0x610] ;  /* 0x00061000012e7983 */ /* 0x000f620000300800 */
[----:B------:R-:W-:-:S03]  /*dda0*/  FADD R11, R51, R11 ;  /* 0x0000000b330b7221 */ /* 0x000fc60000000000 */
[----:B------:R-:W4:Y:S01]  /*ddb0*/  LDL.LU R47, [R1+0x60c] ;  /* 0x00060c00012f7983 */ /* 0x000f220000300800 */
[----:B------:R-:W-:-:S03]  /*ddc0*/  FADD R12, R52, R12 ;  /* 0x0000000c340c7221 */ /* 0x000fc60000000000 */
        /* <DEDUP_REMOVED lines=132> */
[----:B------:R-:W5:Y:S04]  /*e610*/  LDL.LU R114, [R1+0x500] ;  /* 0x0005000001727983 */ /* 0x000f680000300800 */
[----:B------:R-:W5:Y:S01]  /*e620*/  LDL.LU R115, [R1+0x4fc] ;  /* 0x0004fc0001737983 */ /* 0x000f620000300800 */
[----:B------:R-:W-:Y:S01]  /*e630*/  FADD R206, R149, R206 ;  /* 0x000000ce95ce7221 */ /* 0x000fe20000000000 */
[----:B------:R-:W-:Y:S01]  /*e640*/  FADD R237, R118, R237 ;  /* 0x000000ed76ed7221 */ /* 0x000fe20000000000 */
[----:B------:R-:W-:Y:S01]  /*e650*/  FADD R236, R119, R236 ;  /* 0x000000ec77ec7221 */ /* 0x000fe20000000000 */
[----:B------:R0:W-:Y:S01]  /*e660*/  STL [R1+0x200], R116 ;  /* 0x0002007401007387 */ /* 0x0001e20000100800 */
[----:B------:R-:W-:Y:S01]  /*e670*/  FADD R235, R120, R235 ;  /* 0x000000eb78eb7221 */ /* 0x000fe20000000000 */
        /* <DEDUP_REMOVED lines=8> */
[----:B0-----:R-:W4:Y:S01]  /*e700*/  LDL.LU R116, [R1+0x1b4] ;  /* 0x0001b40001747983 */ /* 0x001f220000300800 */
[----:B------:R-:W-:Y:S01]  /*e710*/  FADD R226, R129, R226 ;  /* 0x000000e281e27221 */ /* 0x000fe20000000000 */
[----:B------:R-:W-:Y:S01]  /*e720*/  FADD R225, R130, R225 ;  /* 0x000000e182e17221 */ /* 0x000fe20000000000 */
[----:B------:R-:W-:Y:S01]  /*e730*/  FADD R224, R131, R224 ;  /* 0x000000e083e07221 */ /* 0x000fe20000000000 */
[----:B------:R-:W4:Y:S01]  /*e740*/  LDL.LU R148, [R1+0x208] ;  /* 0x0002080001947983 */ /* 0x000f220000300800 */
[----:B------:R-:W-:Y:S01]  /*e750*/  FADD R223, R132, R223 ;  /* 0x000000df84df7221 */ /* 0x000fe20000000000 */
[----:B------:R-:W-:Y:S01]  /*e760*/  FADD R216, R139, R216 ;  /* 0x000000d88bd87221 */ /* 0x000fe20000000000 */
[----:B------:R-:W-:Y:S01]  /*e770*/  FADD R222, R133, R222 ;  /* 0x000000de85de7221 */ /* 0x000fe20000000000 */
        /* <DEDUP_REMOVED lines=8> */
[----:B------:R-:W5:Y:S01]  /*e800*/  LDL.LU R149, [R1+0x20c] ;  /* 0x00020c0001957983 */ /* 0x000f620000300800 */
[----:B------:R-:W-:Y:S01]  /*e810*/  FADD R212, R143, R212 ;  /* 0x000000d48fd47221 */ /* 0x000fe20000000000 */
[----:B------:R-:W-:Y:S01]  /*e820*/  FADD R218, R137, R218 ;  /* 0x000000da89da7221 */ /* 0x000fe20000000000 */
[----:B------:R-:W-:Y:S01]  /*e830*/  FADD R211, R144, R211 ;  /* 0x000000d390d37221 */ /* 0x000fe20000000000 */
[----:B------:R-:W5:Y:S01]  /*e840*/  LDL.LU R118, [R1+0x1bc] ;  /* 0x0001bc0001767983 */ /* 0x000f620000300800 */
[----:B------:R-:W-:Y:S01]  /*e850*/  FADD R217, R138, R217 ;  /* 0x000000d98ad97221 */ /* 0x000fe20000000000 */
[----:B------:R-:W-:Y:S01]  /*e860*/  FADD R210, R145, R210 ;  /* 0x000000d291d27221 */ /* 0x000fe20000000000 */
[----:B---3--:R-:W-:Y:S01]  /*e870*/  FADD R204, R151, R204 ;  /* 0x000000cc97cc7221 */ /* 0x008fe20000000000 */
[----:B------:R-:W3:Y:S01]  /*e880*/  LDL.LU R0, [R1+0x210] ;  /* 0x0002100001007983 */ /* 0x000ee20000300800 */
[----:B------:R-:W-:Y:S01]  /*e890*/  FADD R209, R146, R209 ;  /* 0x000000d192d17221 */ /* 0x000fe20000000000 */
[----:B--2---:R-:W-:Y:S01]  /*e8a0*/  FADD R205, R150, R205 ;  /* 0x000000cd96cd7221 */ /* 0x004fe20000000000 */
[----:B------:R-:W-:Y:S01]  /*e8b0*/  FADD R208, R147, R208 ;  /* 0x000000d093d07221 */ /* 0x000fe20000000000 */
[----:B------:R-:W2:Y:S04]  /*e8c0*/  LDL.LU R119, [R1+0x1c0] ;  /* 0x0001c00001777983 */ /* 0x000ea80000300800 */
[----:B0-----:R-:W2:Y:S04]  /*e8d0*/  LDL.LU R2, [R1+0x214] ;  /* 0x0002140001027983 */ /* 0x001ea80000300800 */
        /* <DEDUP_REMOVED lines=29> */
[----:B------:R-:W2:Y:S01]  /*eab0*/  LDL.LU R147, [R1+0x250] ;  /* 0x0002500001937983 */ /* 0x000ea20000300800 */
[----:B----4-:R-:W-:-:S03]  /*eac0*/  FADD R148, R116, R148 ;  /* 0x0000009474947221 */ /* 0x010fc60000000000 */
[----:B------:R-:W4:Y:S04]  /*ead0*/  LDL.LU R116, [R1+0x4f8] ;  /* 0x0004f80001747983 */ /* 0x000f280000300800 */
[----:B------:R0:W-:Y:S01]  /*eae0*/  STL [R1+0x208], R148 ;  /* 0x0002089401007387 */ /* 0x0001e20000100800 */
[----:B-----5:R-:W-:-:S03]  /*eaf0*/  FADD R149, R117, R149 ;  /* 0x0000009575957221 */ /* 0x020fc60000000000 */
[----:B0-----:R-:W5:Y:S04]  /*eb00*/  LDL.LU R148, [R1+0x254] ;  /* 0x0002540001947983 */ /* 0x001f680000300800 */
[----:B------:R-:W4:Y:S04]  /*eb10*/  LDL.LU R117, [R1+0x4f4] ;  /* 0x0004f40001757983 */ /* 0x000f280000300800 */
[----:B------:R0:W-:Y:S04]  /*eb20*/  STL [R1+0x20c], R149 ;  /* 0x00020c9501007387 */ /* 0x0001e80000100800 */
[----:B0-----:R-:W4:Y:S01]  /*eb30*/  LDL.LU R149, [R1+0x258] ;  /* 0x0002580001957983 */ /* 0x001f220000300800 */
[----:B---3--:R-:W-:Y:S01]  /*eb40*/  FADD R0, R118, R0 ;  /* 0x0000000076007221 */ /* 0x008fe20000000000 */
[----:B--2---:R-:W-:-:S02]  /*eb50*/  FADD R2, R119, R2 ;  /* 0x0000000277027221 */ /* 0x004fc40000000000 */
[----:B------:R-:W2:Y:S01]  /*eb60*/  LDL.LU R118, [R1+0x4f0] ;  /* 0x0004f00001767983 */ /* 0x000ea20000300800 */
[----:B------:R-:W-:-:S03]  /*eb70*/  FADD R121, R120, R121 ;  /* 0x0000007978797221 */ /* 0x000fc60000000000 */
[----:B------:R0:W-:Y:S01]  /*eb80*/  STL [R1+0x210], R0 ;  /* 0x0002100001007387 */ /* 0x0001e20000100800 */
[----:B------:R-:W-:-:S03]  /*eb90*/  FADD R123, R122, R123 ;  /* 0x0000007b7a7b7221 */ /* 0x000fc60000000000 */
[----:B0-----:R-:W3:Y:S04]  /*eba0*/  LDL.LU R0, [R1+0x25c] ;  /* 0x00025c0001007983 */ /* 0x001ee80000300800 */
[----:B------:R-:W2:Y:S04]  /*ebb0*/  LDL.LU R119, [R1+0x4ec] ;  /* 0x0004ec0001777983 */ /* 0x000ea80000300800 */
[----:B------:R0:W-:Y:S01]  /*ebc0*/  STL [R1+0x214], R2 ;  /* 0x0002140201007387 */ /* 0x0001e20000100800 */
[----:B------:R-:W-:Y:S01]  /*ebd0*/  FADD R125, R124, R125 ;  /* 0x0000007d7c7d7221 */ /* 0x000fe20000000000 */
[----:B------:R-:W-:-:S02]  /*ebe0*/  FADD R127, R126, R127 ;  /* 0x0000007f7e7f7221 */ /* 0x000fc40000000000 */
[----:B0-----:R-:W2:Y:S04]  /*ebf0*/  LDL.LU R2, [R1+0x260] ;  /* 0x0002600001027983 */ /* 0x001ea80000300800 */
[----:B------:R-:W2:Y:S04]  /*ec00*/  LDL.LU R120, [R1+0x4e8] ;  /* 0x0004e80001787983 */ /* 0x000ea80000300800 */
[----:B------:R0:W-:Y:S01]  /*ec10*/  STL [R1+0x218], R121 ;  /* 0x0002187901007387 */ /* 0x0001e20000100800 */
[----:B------:R-:W-:-:S03]  /*ec20*/  FADD R129, R128, R129 ;  /* 0x0000008180817221 */ /* 0x000fc60000000000 */
        /* <DEDUP_REMOVED lines=42> */
[----:B------:R0:W-:Y:S04]  /*eed0*/  STL [R1+0x244], R144 ;  /* 0x0002449001007387 */ /* 0x0001e80000100800 */
[----:B0-----:R-:W2:Y:S04]  /*eee0*/  LDL.LU R144, [R1+0x278] ;  /* 0x0002780001907983 */ /* 0x001ea80000300800 */
[----:B------:R-:W2:Y:S04]  /*eef0*/  LDL.LU R138, [R1+0x4a0] ;  /* 0x0004a000018a7983 */ /* 0x000ea80000300800 */
[----:B------:R0:W-:Y:S04]  /*ef00*/  STL [R1+0x248], R145 ;  /* 0x0002489101007387 */ /* 0x0001e80000100800 */
[----:B0-----:R-:W2:Y:S04]  /*ef10*/  LDL.LU R145, [R1+0x27c] ;  /* 0x00027c0001917983 */ /* 0x001ea80000300800 */
[----:B------:R0:W-:Y:S01]  /*ef20*/  STL [R1+0x24c], R146 ;  /* 0x00024c9201007387 */ /* 0x0001e20000100800 */
[----:B-----5:R-:W-:-:S03]  /*ef30*/  FADD R148, R24, R148 ;  /* 0x0000009418947221 */ /* 0x020fc60000000000 */
[----:B0-----:R-:W5:Y:S04]  /*ef40*/  LDL.LU R146, [R1+0x280] ;  /* 0x0002800001927983 */ /* 0x001f680000300800 */
[----:B------:R0:W-:Y:S04]  /*ef50*/  STL [R1+0x250], R147 ;  /* 0x0002509301007387 */ /* 0x0001e80000100800 */
[----:B0-----:R-:W5:Y:S01]  /*ef60*/  LDL.LU R147, [R1+0x284] ;  /* 0x0002840001937983 */ /* 0x001f620000300800 */
[----:B----4-:R-:W-:-:S03]  /*ef70*/  FADD R149, R25, R149 ;  /* 0x0000009519957221 */ /* 0x010fc60000000000 */
[----:B------:R0:W-:Y:S04]  /*ef80*/  STL [R1+0x254], R148 ;  /* 0x0002549401007387 */ /* 0x0001e80000100800 */
[----:B0-----:R-:W4:Y:S04]  /*ef90*/  LDL.LU R148, [R1+0x288] ;  /* 0x0002880001947983 */ /* 0x001f280000300800 */
[----:B------:R0:W-:Y:S04]  /*efa0*/  STL [R1+0x258], R149 ;  /* 0x0002589501007387 */ /* 0x0001e80000100800 */
[----:B0-----:R-:W4:Y:S04]  /*efb0*/  LDL.LU R149, [R1+0x28c] ;  /* 0x00028c0001957983 */ /* 0x001f280000300800 */
[----:B------:R-:W4:Y:S01]  /*efc0*/  LDL.LU R150, [R1+0x290] ;  /* 0x0002900001967983 */ /* 0x000f220000300800 */
[----:B---3--:R-:W-:-:S03]  /*efd0*/  FADD R0, R26, R0 ;  /* 0x000000001a007221 */ /* 0x008fc60000000000 */
[----:B------:R-:W3:Y:S01]  /*efe0*/  LDL.LU R151, [R1+0x294] ;  /* 0x0002940001977983 */ /* 0x000ee20000300800 */
[----:B--2---:R-:W-:-:S03]  /*eff0*/  FADD R2, R27, R2 ;  /* 0x000000021b027221 */ /* 0x004fc60000000000 */
[----:B------:R0:W-:Y:S04]  /*f000*/  STL [R1+0x25c], R0 ;  /* 0x00025c0001007387 */ /* 0x0001e80000100800 */
[----:B------:R-:W2:Y:S04]  /*f010*/  LDL.LU R27, [R1+0x2c8] ;  /* 0x0002c800011b7983 */ /* 0x000ea80000300800 */
[----:B------:R-:W2:Y:S04]  /*f020*/  LDL.LU R26, [R1+0x2cc] ;  /* 0x0002cc00011a7983 */ /* 0x000ea80000300800 */
[----:B------:R1:W-:Y:S04]  /*f030*/  STL [R1+0x260], R2 ;  /* 0x0002600201007387 */ /* 0x0003e80000100800 */
[----:B------:R-:W2:Y:S04]  /*f040*/  LDL.LU R25, [R1+0x2d0] ;  /* 0x0002d00001197983 */ /* 0x000ea80000300800 */
[----:B------:R-:W2:Y:S04]  /*f050*/  LDL.LU R24, [R1+0x2d4] ;  /* 0x0002d40001187983 */ /* 0x000ea80000300800 */
[----:B0-----:R-:W2:Y:S04]  /*f060*/  LDL.LU R0, [R1+0x2d8] ;  /* 0x0002d80001007983 */ /* 0x001ea80000300800 */
[----:B-1----:R-:W2:Y:S01]  /*f070*/  LDL.LU R2, [R1+0x2dc] ;  /* 0x0002dc0001027983 */ /* 0x002ea20000300800 */
[----:B------:R-:W-:-:S05]  /*f080*/  FADD R139, R28, R139 ;  /* 0x0000008b1c8b7221 */ /* 0x000fca0000000000 */
[----:B------:R0:W-:Y:S04]  /*f090*/  STL [R1+0x264], R139 ;  /* 0x0002648b01007387 */ /* 0x0001e80000100800 */
[----:B0-----:R-:W2:Y:S01]  /*f0a0*/  LDL.LU R139, [R1+0x49c] ;  /* 0x00049c00018b7983 */ /* 0x001ea20000300800 */
[----:B------:R-:W-:-:S03]  /*f0b0*/  FADD R140, R29, R140 ;  /* 0x0000008c1d8c7221 */ /* 0x000fc60000000000 */
[----:B------:R-:W2:Y:S04]  /*f0c0*/  LDL.LU R28, [R1+0x2c4] ;  /* 0x0002c400011c7983 */ /* 0x000ea80000300800 */
        /* <DEDUP_REMOVED lines=20> */
[----:B------:R0:W-:Y:S01]  /*f210*/  STL [R1+0x27c], R145 ;  /* 0x00027c9101007387 */ /* 0x0001e20000100800 */
[----:B-----5:R-:W-:-:S03]  /*f220*/  FADD R146, R35, R146 ;  /* 0x0000009223927221 */ /* 0x020fc60000000000 */
[----:B0-----:R-:W5:Y:S04]  /*f230*/  LDL.LU R145, [R1+0x484] ;  /* 0x0004840001917983 */ /* 0x001f680000300800 */
[----:B------:R-:W5:Y:S04]  /*f240*/  LDL.LU R34, [R1+0x2ac] ;  /* 0x0002ac0001227983 */ /* 0x000f680000300800 */
[----:B------:R0:W-:Y:S01]  /*f250*/  STL [R1+0x280], R146 ;  /* 0x0002809201007387 */ /* 0x0001e20000100800 */
[----:B------:R-:W-:-:S03]  /*f260*/  FADD R147, R36, R147 ;  /* 0x0000009324937221 */ /* 0x000fc60000000000 */
[----:B0-----:R-:W5:Y:S04]  /*f270*/  LDL.LU R146, [R1+0x480] ;  /* 0x0004800001927983 */ /* 0x001f680000300800 */
[----:B------:R-:W5:Y:S01]  /*f280*/  LDL.LU R35, [R1+0x2a8] ;  /* 0x0002a80001237983 */ /* 0x000f620000300800 */
[----:B----4-:R-:W-:-:S03]  /*f290*/  FADD R148, R37, R148 ;  /* 0x0000009425947221 */ /* 0x010fc60000000000 */
[----:B------:R0:W-:Y:S04]  /*f2a0*/  STL [R1+0x284], R147 ;  /* 0x0002849301007387 */ /* 0x0001e80000100800 */
[----:B0-----:R-:W4:Y:S01]  /*f2b0*/  LDL.LU R147, [R1+0x47c] ;  /* 0x00047c0001937983 */ /* 0x001f220000300800 */
[----:B------:R-:W-:-:S03]  /*f2c0*/  FADD R149, R38, R149 ;  /* 0x0000009526957221 */ /* 0x000fc60000000000 */
[----:B------:R-:W4:Y:S01]  /*f2d0*/  LDL.LU R36, [R1+0x2a4] ;  /* 0x0002a40001247983 */ /* 0x000f220000300800 */
[----:B------:R-:W-:-:S03]  /*f2e0*/  FADD R150, R39, R150 ;  /* 0x0000009627967221 */ /* 0x000fc60000000000 */
[----:B------:R0:W-:Y:S04]  /*f2f0*/  STL [R1+0x288], R148 ;  /* 0x0002889401007387 */ /* 0x0001e80000100800 */
[----:B0-----:R-:W4:Y:S04]  /*f300*/  LDL.LU R148, [R1+0x478] ;  /* 0x0004780001947983 */ /* 0x001f280000300800 */
[----:B------:R-:W4:Y:S04]  /*f310*/  LDL.LU R37, [R1+0x2a0] ;  /* 0x0002a00001257983 */ /* 0x000f280000300800 */
[----:B------:R0:W-:Y:S04]  /*f320*/  STL [R1+0x28c], R149 ;  /* 0x00028c9501007387 */ /* 0x0001e80000100800 */
[----:B0-----:R-:W4:Y:S04]  /*f330*/  LDL.LU R149, [R1+0x474] ;  /* 0x0004740001957983 */ /* 0x001f280000300800 */
[----:B------:R-:W4:Y:S04]  /*f340*/  LDL.LU R38, [R1+0x29c] ;  /* 0x00029c0001267983 */ /* 0x000f280000300800 */
[----:B------:R0:W-:Y:S04]  /*f350*/  STL [R1+0x290], R150 ;  /* 0x0002909601007387 */ /* 0x0001e80000100800 */
[----:B0-----:R-:W4:Y:S04]  /*f360*/  LDL.LU R150, [R1+0x470] ;  /* 0x0004700001967983 */ /* 0x001f280000300800 */
[----:B------:R-:W4:Y:S01]  /*f370*/  LDL.LU R39, [R1+0x298] ;  /* 0x0002980001277983 */ /* 0x000f220000300800 */
[----:B---3--:R-:W-:-:S05]  /*f380*/  FADD R151, R40, R151 ;  /* 0x0000009728977221 */ /* 0x008fca0000000000 */
[----:B------:R0:W-:Y:S01]  /*f390*/  STL [R1+0x294], R151 ;  /* 0x0002949701007387 */ /* 0x0001e20000100800 */
[----:B--2---:R-:W-:-:S03]  /*f3a0*/  FADD R27, R53, R27 ;  /* 0x0000001b351b7221 */ /* 0x004fc60000000000 */
[----:B0-----:R-:W2:Y:S01]  /*f3b0*/  LDL.LU R151, [R1+0x46c] ;  /* 0x00046c0001977983 */ /* 0x001ea20000300800 */
        /* <DEDUP_REMOVED lines=11> */
[----:B-----5:R-:W-:Y:S01]  /*f470*/  FADD R34, R46, R34 ;  /* 0x000000222e227221 */ /* 0x020fe20000000000 */
[----:B------:R-:W-:Y:S01]  /*f480*/  FADD R35, R45, R35 ;  /* 0x000000232d237221 */ /* 0x000fe20000000000 */
[----:B----4-:R-:W-:Y:S01]  /*f490*/  FADD R36, R44, R36 ;  /* 0x000000242c247221 */ /* 0x010fe20000000000 */
[----:B------:R-:W-:Y:S01]  /*f4a0*/  FADD R37, R43, R37 ;  /* 0x000000252b257221 */ /* 0x000fe20000000000 */
[----:B------:R-:W-:Y:S01]  /*f4b0*/  FADD R38, R42, R38 ;  /* 0x000000262a267221 */ /* 0x000fe20000000000 */
[----:B------:R-:W-:-:S05]  /*f4c0*/  FADD R39, R41, R39 ;  /* 0x0000002729277221 */ /* 0x000fca0000000000 */
[----:B------:R0:W-:Y:S04]  /*f4d0*/  STL [R1+0x298], R39 ;  /* 0x0002982701007387 */ /* 0x0001e80000100800 */
        /* <DEDUP_REMOVED lines=14> */
[----:B------:R-:W2:Y:S04]  /*f5c0*/  LDL.LU R52, [R1+0x2e0] ;  /* 0x0002e00001347983 */ /* 0x000ea80000300800 */
[----:B------:R2:W-:Y:S04]  /*f5d0*/  STL [R1+0x2d4], R24 ;  /* 0x0002d41801007387 */ /* 0x0005e80000100800 */
[----:B------:R-:W2:Y:S04]  /*f5e0*/  LDL.LU R51, [R1+0x2e4] ;  /* 0x0002e40001337983 */ /* 0x000ea80000300800 */
[----:B------:R2:W-:Y:S04]  /*f5f0*/  STL [R1+0x2d8], R0 ;  /* 0x0002d80001007387 */ /* 0x0005e80000100800 */
        /* <DEDUP_REMOVED lines=13> */
[----:B-1----:R-:W2:Y:S04]  /*f6d0*/  LDL.LU R38, [R1+0x318] ;  /* 0x0003180001267983 */ /* 0x002ea80000300800 */
[----:B---3--:R-:W3:Y:S04]  /*f6e0*/  LDL.LU R37, [R1+0x31c] ;  /* 0x00031c0001257983 */ /* 0x008ee80000300800 */
[----:B----4-:R-:W4:Y:S04]  /*f6f0*/  LDL.LU R36, [R1+0x320] ;  /* 0x0003200001247983 */ /* 0x010f280000300800 */
[----:B-----5:R-:W5:Y:S04]  /*f700*/  LDL.LU R35, [R1+0x324] ;  /* 0x0003240001237983 */ /* 0x020f680000300800 */
[----:B--2---:R-:W2:Y:S04]  /*f710*/  LDL.LU R34, [R1+0x328] ;  /* 0x0003280001227983 */ /* 0x004ea80000300800 */
        /* <DEDUP_REMOVED lines=12> */
[----:B------:R-:W-:Y:S01]  /*f7e0*/  FADD R52, R59, R52 ;  /* 0x000000343b347221 */ /* 0x000fe20000000000 */
        /* <DEDUP_REMOVED lines=28> */
[----:B---3--:R-:W-:-:S03]  /*f9b0*/  FADD R37, R74, R37 ;  /* 0x000000254a257221 */ /* 0x008fc60000000000 */
[----:B------:R3:W-:Y:S01]  /*f9c0*/  STL [R1+0x318], R38 ;  /* 0x0003182601007387 */ /* 0x0007e20000100800 */
[----:B----4-:R-:W-:-:S03]  /*f9d0*/  FADD R36, R75, R36 ;  /* 0x000000244b247221 */ /* 0x010fc60000000000 */
[----:B------:R4:W-:Y:S01]  /*f9e0*/  STL [R1+0x31c], R37 ;  /* 0x00031c2501007387 */ /* 0x0009e20000100800 */
[----:B-----5:R-:W-:-:S03]  /*f9f0*/  FADD R35, R76, R35 ;  /* 0x000000234c237221 */ /* 0x020fc60000000000 */
[----:B------:R5:W-:Y:S01]  /*fa00*/  STL [R1+0x320], R36 ;  /* 0x0003202401007387 */ /* 0x000be20000100800 */
[----:B--2---:R-:W-:-:S03]  /*fa10*/  FADD R34, R77, R34 ;  /* 0x000000224d227221 */ /* 0x004fc60000000000 */
        /* <DEDUP_REMOVED lines=22> */
[----:B0-----:R-:W2:Y:S01]  /*fb80*/  LDL.LU R52, [R1+0x35c] ;  /* 0x00035c0001347983 */ /* 0x001ea20000300800 */
[----:B------:R-:W-:-:S03]  /*fb90*/  FADD R2, R89, R2 ;  /* 0x0000000259027221 */ /* 0x000fc60000000000 */
[----:B------:R0:W-:Y:S04]  /*fba0*/  STL [R1+0x350], R24 ;  /* 0x0003501801007387 */ /* 0x0001e80000100800 */
[----:B-1----:R-:W2:Y:S04]  /*fbb0*/  LDL.LU R51, [R1+0x360] ;  /* 0x0003600001337983 */ /* 0x002ea80000300800 */
        /* <DEDUP_REMOVED lines=181> */
[----:B------:R-:W-:Y:S01]  /*10710*/  FADD R0, R150, R0 ;  /* 0x0000000096007221 */ /* 0x000fe20000000000 */
[----:B------:R-:W-:-:S05]  /*10720*/  FADD R2, R2, R151 ;  /* 0x0000009702027221 */ /* 0x000fca0000000000 */
[----:B------:R1:W-:Y:S04]  /*10730*/  STL [R1+0x450], R2 ;  /* 0x0004500201007387 */ /* 0x0003e80000100800 */
[----:B------:R1:W-:Y:S04]  /*10740*/  STL [R1+0x448], R24 ;  /* 0x0004481801007387 */ /* 0x0003e80000100800 */
[----:B------:R1:W-:Y:S02]  /*10750*/  STL [R1+0x44c], R0 ;  /* 0x00044c0001007387 */ /* 0x0003e40000100800 */
.L_x_28:
[----:B-1----:R-:W1:Y:S02]  /*10760*/  LDC R0, c[0x0][0x28c] ;  /* 0x0000a300ff007b82 */ /* 0x002e640000000800 */
[----:B-1----:R-:W-:-:S13]  /*10770*/  ISETP.GE.AND P0, PT, R0, 0x1, PT ;  /* 0x000000010000780c */ /* 0x002fda0003f06270 */
[----:B------:R-:W-:Y:S05]  /*10780*/  @!P0 BRA `(.L_x_29) ;  /* 0x0000000000408947 */ /* 0x000fea0003800000 */
[----:B------:R-:W-:-:S06]  /*10790*/  UISETP.NE.AND UP0, UPT, UR24, 0x3, UPT ;  /* 0x000000031800788c */ /* 0x000fcc000bf05270 */
[----:B------:R-:W-:-:S13]  /*107a0*/  PLOP3.LUT P0, PT, PT, PT, UP0, 0x80, 0x0 ;  /* 0x000000000000781c */ /* 0x000fda0003f0f008 */
[----:B------:R-:W-:Y:S05]  /*107b0*/  @!P0 BRA `(.L_x_30) ;  /* 0x0000000000048947 */ /* 0x000fea0003800000 */
[----:B------:R-:W-:Y:S01]  /*107c0*/  BPT.TRAP 0x1 ;  /* 0x000000040000795c */ /* 0x000fe20000300000 */
.L_x_30:
[----:B------:R-:W-:-:S04]  /*107d0*/  UISETP.LT.AND UP0, UPT, UR9, 0x1, UPT ;  /* 0x000000010900788c */ /* 0x000fc8000bf01270 */
[----:B------:R-:W-:Y:S02]  /*107e0*/  USEL UR6, UR9, 0x1, UP0 ;  /* 0x0000000109067887 */ /* 0x000fe40008000000 */
[----:B------:R-:W-:Y:S02]  /*107f0*/  UISETP.GT.U32.AND UP0, UPT, UR13, 0x1, UPT ;  /* 0x000000010d00788c */ /* 0x000fe4000bf04070 */
[----:B------:R-:W-:-:S04]  /*10800*/  UIADD3 UR6, UR5, UR9, -UR6 ;  /* 0x0000000905067290 */ /* 0x000fc8000fffe806 */
[----:B------:R-:W-:Y:S01]  /*10810*/  USHF.L.U32 UR6, UR6, 0x3, URZ ;  /* 0x0000000306067899 */ /* 0x000fe2000800063f */
[----:B------:R-:W-:-:S03]  /*10820*/  PLOP3.LUT P0, PT, PT, PT, UP0, 0x80, 0x0 ;  /* 0x000000000000781c */ /* 0x000fc60003f0f008 */
[----:B------:R-:W-:-:S04]  /*10830*/  ULOP3.LUT UR6, UR6, 0x18, URZ, 0xc0, !UPT ;  /* 0x0000001806067892 */ /* 0x000fc8000f8ec03f */
[----:B------:R-:W-:-:S04]  /*10840*/  UIADD3 UR6, UR11, 0x20, UR6 ;  /* 0x000000200b067890 */ /* 0x000fc8000fffe006 */
[----:B------:R-:W-:-:S09]  /*10850*/  UPRMT UR6, URZ, 0x654, UR6 ;  /* 0x000006543f067896 */ /* 0x000fd20008000006 */
[----:B------:R-:W-:Y:S01]  /*10860*/  SYNCS.ARRIVE.TRANS64.RED.A1T0 RZ, [UR6], RZ ;  /* 0x000000ffffff79a7 */ /* 0x000fe20008100406 */
[----:B------:R-:W-:Y:S05]  /*10870*/  @P0 BRA `(.L_x_29) ;  /* 0x0000000000040947 */ /* 0x000fea0003800000 */
[----:B------:R-:W-:Y:S01]  /*10880*/  BPT.TRAP 0x1 ;  /* 0x000000040000795c */ /* 0x000fe20000300000 */
.L_x_29:
[----:B------:R-:W3:Y:S01]  /*10890*/  LDL.LU R27, [R1+0x460] ;  /* 0x00046000011b7983 */ /* 0x000ee20000300800 */
[----:B------:R-:W1:Y:S01]  /*108a0*/  LDC R24, c[0x0][0x288] ;  /* 0x0000a200ff187b82 */ /* 0x000e620000000800 */
[----:B------:R-:W-:Y:S02]  /*108b0*/  ULDC UR6, c[0x0][0x284] ;  /* 0x0000a10000067ab9 */ /* 0x000fe40000000800 */
[----:B------:R-:W4:Y:S01]  /*108c0*/  LDL.LU R25, [R1+0x45c] ;  /* 0x00045c0001197983 */ /* 0x000f220000300800 */
[----:B------:R-:W0:Y:S02]  /*108d0*/  S2R R26, SR_TID.X ;  /* 0x00000000001a7919 */ /* 0x000e240000002100 */
[----:B0-----:R-:W-:Y:S02]  /*108e0*/  LOP3.LUT R2, R26, 0x3, RZ, 0xc0, !PT ;  /* 0x000000031a027812 */ /* 0x001fe400078ec0ff */
[----:B------:R-:W-:-:S03]  /*108f0*/  SHF.R.U32.HI R34, RZ, 0x7, R26 ;  /* 0x00000007ff227819 */ /* 0x000fc6000001161a */
[----:B-1----:R-:W-:Y:S01]  /*10900*/  IMAD R2, R2, -0x2, R24 ;  /* 0xfffffffe02027824 */ /* 0x002fe200078e0218 */
[----:B------:R-:W-:-:S05]  /*10910*/  LOP3.LUT R34, R34, 0x1, RZ, 0xc0, !PT ;  /* 0x0000000122227812 */ /* 0x000fca00078ec0ff */
[----:B------:R-:W-:Y:S02]  /*10920*/  IMAD.SHL.U32 R35, R34, 0x40, RZ ;  /* 0x0000004022237824 */ /* 0x000fe400078e00ff */
[----:B------:R-:W-:-:S05]  /*10930*/  IMAD.SHL.U32 R32, R26, 0x2, RZ ;  /* 0x000000021a207824 */ /* 0x000fca00078e00ff */
[----:B------:R-:W-:Y:S01]  /*10940*/  LOP3.LUT R32, R32, 0x6, RZ, 0xc0, !PT ;  /* 0x0000000620207812 */ /* 0x000fe200078ec0ff */
[----:B------:R-:W-:Y:S02]  /*10950*/  IMAD.MOV.U32 R40, RZ, RZ, -0x1 ;  /* 0xffffffffff287424 */ /* 0x000fe400078e00ff */
[----:B----4-:R-:W-:-:S05]  /*10960*/  IMAD.SHL.U32 R0, R25, 0x100, RZ ;  /* 0x0000010019007824 */ /* 0x010fca00078e00ff */
[----:B------:R-:W-:Y:S01]  /*10970*/  ISETP.GE.AND P0, PT, R0, R24, PT ;  /* 0x000000180000720c */ /* 0x000fe20003f06270 */
[----:B------:R-:W-:Y:S01]  /*10980*/  IMAD.IADD R0, R2, 0x1, -R0 ;  /* 0x0000000102007824 */ /* 0x000fe200078e0a00 */
[----:B------:R-:W-:Y:S02]  /*10990*/  SHF.R.U32.HI R2, RZ, 0x2, R26 ;  /* 0x00000002ff027819 */ /* 0x000fe4000001161a */
[----:B------:R-:W-:Y:S02]  /*109a0*/  LOP3.LUT R24, R26, 0x60, RZ, 0xc0, !PT ;  /* 0x000000601a187812 */ /* 0x000fe400078ec0ff */
[----:B------:R-:W-:Y:S02]  /*109b0*/  LOP3.LUT R2, R2, 0x7, RZ, 0xc0, !PT ;  /* 0x0000000702027812 */ /* 0x000fe400078ec0ff */
[----:B------:R-:W-:Y:S02]  /*109c0*/  SHF.R.U32.HI R24, RZ, 0x1, R24 ;  /* 0x00000001ff187819 */ /* 0x000fe40000011618 */
[----:B------:R-:W-:-:S02]  /*109d0*/  LOP3.LUT R35, R35, 0x40, R2, 0xe2, !PT ;  /* 0x0000004023237812 */ /* 0x000fc400078ee202 */
[----:B------:R-:W-:-:S05]  /*109e0*/  IADD3 R2, RZ, -R24, -R2 ;  /* 0x80000018ff027210 */ /* 0x000fca0007ffe802 */
[----:B------:R-:W-:Y:S02]  /*109f0*/  IMAD R34, R34, -0x40, R2 ;  /* 0xffffffc022227824 */ /* 0x000fe400078e0202 */
[----:B---3--:R-:W-:-:S05]  /*10a00*/  IMAD.SHL.U32 R2, R27, 0x100, RZ ;  /* 0x000001001b027824 */ /* 0x008fca00078e00ff */
[C---:B------:R-:W-:Y:S01]  /*10a10*/  ISETP.GE.OR P0, PT, R2.reuse, UR6, P0 ;  /* 0x0000000602007c0c */ /* 0x040fe20008706670 */
[----:B------:R-:W-:Y:S01]  /*10a20*/  IMAD.WIDE R36, R27, 0x100, RZ ;  /* 0x000001001b247825 */ /* 0x000fe200078e02ff */
[----:B------:R-:W-:Y:S02]  /*10a30*/  IADD3 R34, -R2, UR6, R34 ;  /* 0x0000000602227c10 */ /* 0x000fe4000fffe122 */
[----:B------:R-:W-:Y:S02]  /*10a40*/  PRMT R32, R32, 0x6540, R25 ;  /* 0x0000654020207816 */ /* 0x000fe40000000019 */
[----:B------:R-:W-:-:S07]  /*10a50*/  LOP3.LUT R35, R36, R35, R24, 0xfe, !PT ;  /* 0x0000002324237212 */ /* 0x000fce00078efe18 */
[----:B------:R-:W-:Y:S05]  /*10a60*/  @P0 BRA `(.L_x_31) ;  /* 0x0000012400d40947 */ /* 0x000fea0003800000 */
[----:B------:R-:W0:Y:S01]  /*10a70*/  LDC.64 R28, c[0x0][0x5c8] ;  /* 0x00017200ff1c7b82 */ /* 0x000e220000000a00 */
[----:B------:R-:W-:Y:S01]  /*10a80*/  USHF.R.S32.HI UR8, URZ, 0x1f, UR10 ;  /* 0x0000001f3f087899 */ /* 0x000fe2000801140a */
[--C-:B------:R-:W-:Y:S01]  /*10a90*/  SHF.R.S32.HI R33, RZ, 0x1f, R32.reuse ;  /* 0x0000001fff217819 */ /* 0x100fe20000011420 */
[----:B------:R-:W-:Y:S01]  /*10aa0*/  ULDC.64 UR14, c[0x0][0x5d0] ;  /* 0x00017400000e7ab9 */ /* 0x000fe20000000a00 */
[----:B------:R-:W-:Y:S01]  /*10ab0*/  BSSY B0, `(.L_x_31) ;  /* 0x0001270000007945 */ /* 0x000fe20003800000 */
[----:B------:R-:W-:Y:S02]  /*10ac0*/  UIMAD UR6, UR8, UR14, URZ ;  /* 0x0000000e080672a4 */ /* 0x000fe4000f8e023f */
[----:B------:R-:W-:Y:S02]  /*10ad0*/  IMAD.U32 R26, RZ, RZ, UR14 ;  /* 0x0000000eff1a7e24 */ /* 0x000fe4000f8e00ff */
[----:B------:R-:W-:Y:S02]  /*10ae0*/  UIMAD UR6, UR10, UR15, UR6 ;  /* 0x0000000f0a0672a4 */ /* 0x000fe4000f8e0206 */
[----:B------:R-:W-:-:S04]  /*10af0*/  IMAD.WIDE.U32 R26, R26, UR10, R32 ;  /* 0x0000000a1a1a7c25 */ /* 0x000fc8000f8e0020 */
[----:B------:R-:W-:Y:S01]  /*10b00*/  VIADD R27, R27, UR6 ;  /* 0x000000061b1b7c36 */ /* 0x000fe20008000000 */
[----:B------:R-:W-:Y:S01]  /*10b10*/  ULDC.64 UR6, c[0x0][0x5c0] ;  /* 0x0001700000067ab9 */ /* 0x000fe20000000a00 */
[-C--:B0-----:R-:W-:Y:S01]  /*10b20*/  IMAD R2, R37, R28.reuse, RZ ;  /* 0x0000001c25027224 */ /* 0x081fe200078e02ff */
[----:B------:R-:W-:Y:S01]  /*10b30*/  SHF.L.U64.HI R38, R28, 0x3, R29 ;  /* 0x000000031c267819 */ /* 0x000fe2000001021d */
[----:B------:R-:W-:-:S04]  /*10b40*/  IMAD.WIDE.U32 R26, R35, R28, R26 ;  /* 0x0000001c231a7225 */ /* 0x000fc800078e001a */
[----:B------:R-:W-:Y:S01]  /*10b50*/  IMAD R2, R35, R29, R2 ;  /* 0x0000001d23027224 */ /* 0x000fe200078e0202 */
[C---:B------:R-:W-:Y:S01]  /*10b60*/  LEA R30, P2, R28.reuse, R26, 0x7 ;  /* 0x0000001a1c1e7211 */ /* 0x040fe200078438ff */
[----:B------:R-:W-:Y:S01]  /*10b70*/  IMAD.SHL.U32 R25, R28, 0x8, RZ ;  /* 0x000000081c197824 */ /* 0x000fe200078e00ff */
[----:B------:R-:W-:Y:S01]  /*10b80*/  IADD3 R24, P5, R26, UR6, RZ ;  /* 0x000000061a187c10 */ /* 0x000fe2000ffbe0ff */
[----:B------:R-:W-:-:S03]  /*10b90*/  IMAD.IADD R2, R27, 0x1, R2 ;  /* 0x000000011b027824 */ /* 0x000fc600078e0202 */
[----:B------:R-:W-:Y:S02]  /*10ba0*/  IADD3 R26, P0, P1, R26, UR6, R25 ;  /* 0x000000061a1a7c10 */ /* 0x000fe4000f91e019 */
[----:B------:R-:W-:Y:S02]  /*10bb0*/  LEA.HI.X R31, R28, R2, R29, 0x7, P2 ;  /* 0x000000021c1f7211 */ /* 0x000fe400010f3c1d */
[----:B------:R-:W-:Y:S02]  /*10bc0*/  IADD3 R28, P2, P3, R30, UR6, R25 ;  /* 0x000000061e1c7c10 */ /* 0x000fe4000fb5e019 */
[----:B------:R-:W-:Y:S02]  /*10bd0*/  IADD3.X R25, R2, UR7, RZ, P5, !PT ;  /* 0x0000000702197c10 */ /* 0x000fe4000affe4ff */
[----:B------:R-:W-:Y:S02]  /*10be0*/  FSETP.NEU.AND P5, PT, RZ, UR23, PT ;  /* 0x00000017ff007c0b */ /* 0x000fe4000bfad000 */
[----:B------:R-:W-:-:S02]  /*10bf0*/  IADD3 R30, P6, R30, UR6, RZ ;  /* 0x000000061e1e7c10 */ /* 0x000fc4000ffde0ff */
[C-C-:B------:R-:W-:Y:S02]  /*10c00*/  IADD3.X R29, R31.reuse, UR7, R38.reuse, P2, P3 ;  /* 0x000000071f1d7c10 */ /* 0x140fe400097e6426 */
[----:B------:R-:W-:Y:S02]  /*10c10*/  IADD3.X R27, R2, UR7, R38, P0, P1 ;  /* 0x00000007021b7c10 */ /* 0x000fe400087e2426 */
[----:B------:R-:W-:-:S05]  /*10c20*/  IADD3.X R31, R31, UR7, RZ, P6, !PT ;  /* 0x000000071f1f7c10 */ /* 0x000fca000b7fe4ff */
[----:B------:R-:W-:Y:S05]  /*10c30*/  @!P5 BRA `(.L_x_32) ;  /* 0x000000d800f8d947 */ /* 0x000fea0003800000 */
[----:B------:R-:W-:Y:S01]  /*10c40*/  ULDC.64 UR6, c[0x0][0x5b8] ;  /* 0x00016e0000067ab9 */ /* 0x000fe20000000a00 */
[----:B------:R-:W-:Y:S01]  /*10c50*/  BSSY B1, `(.L_x_33) ;  /* 0x0000013000017945 */ /* 0x000fe20003800000 */
[----:B------:R-:W-:Y:S01]  /*10c60*/  IMAD.U32 R2, RZ, RZ, UR6 ;  /* 0x00000006ff027e24 */ /* 0x000fe2000f8e00ff */
[----:B------:R-:W-:-:S03]  /*10c70*/  UIMAD UR6, UR8, UR6, URZ ;  /* 0x00000006080672a4 */ /* 0x000fc6000f8e023f */
[----:B------:R-:W-:Y:S01]  /*10c80*/  IMAD.WIDE.U32 R32, R2, UR10, R32 ;  /* 0x0000000a02207c25 */ /* 0x000fe2000f8e0020 */
[----:B------:R-:W-:-:S03]  /*10c90*/  UIMAD UR6, UR10, UR7, UR6 ;  /* 0x000000070a0672a4 */ /* 0x000fc6000f8e0206 */
[----:B------:R-:W-:Y:S01]  /*10ca0*/  IMAD.MOV.U32 R38, RZ, RZ, R32 ;  /* 0x000000ffff267224 */ /* 0x000fe200078e0020 */
[----:B------:R-:W-:Y:S02]  /*10cb0*/  ULDC.64 UR10, c[0x0][0x5a8] ;  /* 0x00016a00000a7ab9 */ /* 0x000fe40000000a00 */
[----:B------:R-:W-:Y:S01]  /*10cc0*/  VIADD R39, R33, UR6 ;  /* 0x0000000621277c36 */ /* 0x000fe20008000000 */
[----:B------:R-:W-:Y:S02]  /*10cd0*/  ULDC.64 UR6, c[0x0][0x5b0] ;  /* 0x00016c0000067ab9 */ /* 0x000fe40000000a00 */
[----:B------:R-:W-:Y:S02]  /*10ce0*/  IMAD R2, R37, UR6, RZ ;  /* 0x0000000625027c24 */ /* 0x000fe4000f8e02ff */
[----:B------:R-:W-:-:S04]  /*10cf0*/  IMAD.WIDE.U32 R32, R35, UR6, R38 ;  /* 0x0000000623207c25 */ /* 0x000fc8000f8e0026 */
[----:B------:R-:W-:Y:S01]  /*10d00*/  IMAD R2, R35, UR7, R2 ;  /* 0x0000000723027c24 */ /* 0x000fe2000f8e0202 */
[----:B------:R-:W-:-:S04]  /*10d10*/  IADD3 R32, P0, R32, UR10, RZ ;  /* 0x0000000a20207c10 */ /* 0x000fc8000ff1e0ff */
[--C-:B------:R-:W-:Y:S02]  /*10d20*/  IADD3.X R33, R33, UR11, R2.reuse, P0, !PT ;  /* 0x0000000b21217c10 */ /* 0x100fe400087fe402 */
[----:B------:R-:W-:Y:S02]  /*10d30*/  ISETP.GE.AND P0, PT, R34, 0x1, PT ;  /* 0x000000012200780c */ /* 0x000fe40003f06270 */
[----:B------:R-:W-:Y:S02]  /*10d40*/  PRMT R2, RZ, 0x7610, R2 ;  /* 0x00007610ff027816 */ /* 0x000fe40000000002 */
[----:B------:R-:W-:-:S13]  /*10d50*/  ISETP.LT.OR P1, PT, R0, 0x1, !P0 ;  /* 0x000000010000780c */ /* 0x000fda0004721670 */
[----:B------:R-:W-:Y:S05]  /*10d60*/  @P1 BRA `(.L_x_34) ;  /* 0x0000000000041947 */ /* 0x000fea0003800000 */
[----:B------:R0:W5:Y:S02]  /*10d70*/  LDG.E.U8 R2, desc[UR20][R32.64] ;  /* 0x0000001420027981 */ /* 0x000164000c1e1100 */
.L_x_34:
[----:B------:R-:W-:Y:S05]  /*10d80*/  BSYNC B1 ;  /* 0x0000000000017941 */ /* 0x000fea0003800000 */
.L_x_33:
[----:B-----5:R-:W-:Y:S01]  /*10d90*/  LOP3.LUT R2, R2, 0xff, RZ, 0xc0, !PT ;  /* 0x000000ff02027812 */ /* 0x020fe200078ec0ff */
[----:B------:R-:W-:Y:S03]  /*10da0*/  BSSY B1, `(.L_x_35) ;  /* 0x000000b000017945 */ /* 0x000fe60003800000 */
[----:B------:R-:W-:-:S05]  /*10db0*/  F2FP.F16.E5M2.UNPACK_B R2, R2 ;  /* 0x00000002ff02723e */ /* 0x000fca00020004ff */
[----:B------:R-:W-:-:S05]  /*10dc0*/  HADD2.F32 R2, -RZ, R2.H0_H0 ;  /* 0x20000002ff027230 */ /* 0x000fca0000004100 */
[----:B------:R-:W-:-:S04]  /*10dd0*/  FMUL R2, R2, UR23 ;  /* 0x0000001702027c20 */ /* 0x000fc80008400000 */
[--C-:B------:R-:W-:Y:S01]  /*10de0*/  FFMA R3, R3, UR22, R2.reuse ;  /* 0x0000001603037c23 */ /* 0x100fe20008000002 */
[----:B------:R-:W-:-:S04]  /*10df0*/  PRMT R2, RZ, 0x7610, R2 ;  /* 0x00007610ff027816 */ /* 0x000fc80000000002 */
[----:B------:R-:W-:-:S05]  /*10e00*/  F2FP.SATFINITE.E5M2.F32.PACK_AB_MERGE_C R3, RZ, R3, RZ ;  /* 0x00000003ff03723e */ /* 0x000fca00048060ff */
[----:B------:R1:W-:Y:S01]  /*10e10*/  @!P1 STG.E.U8 desc[UR20][R24.64], R3 ;  /* 0x0000000318009986 */ /* 0x0003e2000c101114 */
[----:B------:R-:W-:-:S13]  /*10e20*/  ISETP.LT.OR P1, PT, R0, 0x2, !P0 ;  /* 0x000000020000780c */ /* 0x000fda0004721670 */
[----:B-1----:R-:W-:Y:S05]  /*10e30*/  @P1 BRA `(.L_x_36) ;  /* 0x0000000000041947 */ /* 0x002fea0003800000 */
[----:B------:R1:W5:Y:S02]  /*10e40*/  LDG.E.U8 R2, desc[UR20][R32.64+0x1] ;  /* 0x0000011420027981 */ /* 0x000364000c1e1100 */
.L_x_36:
[----:B------:R-:W-:Y:S05]  /*10e50*/  BSYNC B1 ;  /* 0x0000000000017941 */ /* 0x000fea0003800000 */
.L_x_35:
[----:B-----5:R-:W-:Y:S01]  /*10e60*/  LOP3.LUT R2, R2, 0xff, RZ, 0xc0, !PT ;  /* 0x000000ff02027812 */ /* 0x020fe200078ec0ff */
[----:B------:R-:W-:Y:S03]  /*10e70*/  BSSY B1, `(.L_x_37) ;  /* 0x0000013000017945 */ /* 0x000fe60003800000 */
[----:B------:R-:W-:-:S05]  /*10e80*/  F2FP.F16.E5M2.UNPACK_B R2, R2 ;  /* 0x00000002ff02723e */ /* 0x000fca00020004ff */
[----:B------:R-:W-:-:S05]  /*10e90*/  HADD2.F32 R2, -RZ, R2.H0_H0 ;  /* 0x20000002ff027230 */ /* 0x000fca0000004100 */
[----:B------:R-:W-:-:S04]  /*10ea0*/  FMUL R2, R2, UR23 ;  /* 0x0000001702027c20 */ /* 0x000fc80008400000 */
[----:B------:R-:W-:-:S05]  /*10eb0*/  FFMA R4, R4, UR22, R2 ;  /* 0x0000001604047c23 */ /* 0x000fca0008000002 */
[----:B------:R-:W-:-:S05]  /*10ec0*/  F2FP.SATFINITE.E5M2.F32.PACK_AB_MERGE_C R4, RZ, R4, RZ ;  /* 0x00000004ff04723e */ /* 0x000fca00048060ff */
[----:B------:R3:W-:Y:S01]  /*10ed0*/  @!P1 STG.E.U8 desc[UR20][R24.64+0x1], R4 ;  /* 0x0000010418009986 */ /* 0x0007e2000c101114 */
[----:B------:R-:W-:-:S05]  /*10ee0*/  IADD3 R2, P1, R35, 0x8, RZ ;  /* 0x0000000823027810 */ /* 0x000fca0007f3e0ff */
[----:B------:R-:W-:-:S04]  /*10ef0*/  IMAD.X R3, RZ, RZ, R37, P1 ;  /* 0x000000ffff037224 */ /* 0x000fc800008e0625 */
[----:B------:R-:W-:-:S04]  /*10f00*/  IMAD R3, R3, UR6, RZ ;  /* 0x0000000603037c24 */ /* 0x000fc8000f8e02ff */
[C---:B---3--:R-:W-:Y:S02]  /*10f10*/  IMAD R4, R2.reuse, UR7, R3 ;  /* 0x0000000702047c24 */ /* 0x048fe4000f8e0203 */
[----:B------:R-:W-:-:S03]  /*10f20*/  IMAD.WIDE.U32 R2, R2, UR6, R38 ;  /* 0x0000000602027c25 */ /* 0x000fc6000f8e0026 */
[----:B------:R-:W-:-:S04]  /*10f30*/  IADD3 R2, P1, R2, UR10, RZ ;  /* 0x0000000a02027c10 */ /* 0x000fc8000ff3e0ff */
[--C-:B------:R-:W-:Y:S02]  /*10f40*/  IADD3.X R3, R3, UR11, R4.reuse, P1, !PT ;  /* 0x0000000b03037c10 */ /* 0x100fe40008ffe404 */
[----:B------:R-:W-:Y:S02]  /*10f50*/  ISETP.GE.AND P1, PT, R34, 0x9, PT ;  /* 0x000000092200780c */ /* 0x000fe40003f26270 */
[----:B------:R-:W-:Y:S02]  /*10f60*/  PRMT R4, RZ, 0x7610, R4 ;  /* 0x00007610ff047816 */ /* 0x000fe40000000004 */
[----:B------:R-:W-:-:S13]  /*10f70*/  ISETP.LT.OR P2, PT, R0, 0x1, !P1 ;  /* 0x000000010000780c */ /* 0x000fda0004f41670 */
[----:B------:R-:W-:Y:S05]  /*10f80*/  @P2 BRA `(.L_x_38) ;  /* 0x0000000000042947 */ /* 0x000fea0003800000 */
[----:B------:R3:W5:Y:S02]  /*10f90*/  LDG.E.U8 R4, desc[UR20][R2.64] ;  /* 0x0000001402047981 */ /* 0x000764000c1e1100 */
.L_x_38:
[----:B------:R-:W-:Y:S05]  /*10fa0*/  BSYNC B1 ;  /* 0x0000000000017941 */ /* 0x000fea0003800000 */
.L_x_37:
        /* <DEDUP_REMOVED lines=10> */
[----:B----4-:R-:W-:Y:S05]  /*11050*/  @P2 BRA `(.L_x_40) ;  /* 0x0000000000042947 */ /* 0x010fea0003800000 */
[----:B------:R4:W5:Y:S02]  /*11060*/  LDG.E.U8 R4, desc[UR20][R2.64+0x1] ;  /* 0x0000011402047981 */ /* 0x000964000c1e1100 */
.L_x_40:
[----:B------:R-:W-:Y:S05]  /*11070*/  BSYNC B1 ;  /* 0x0000000000017941 */ /* 0x000fea0003800000 */
.L_x_39:
[----:B-----5:R-:W-:Y:S01]  /*11080*/  LOP3.LUT R4, R4, 0xff, RZ, 0xc0, !PT ;  /* 0x000000ff04047812 */ /* 0x020fe200078ec0ff */
[----:B------:R-:W-:Y:S01]  /*11090*/  BSSY B1, `(.L_x_41) ;  /* 0x000000b000017945 */ /* 0x000fe20003800000 */
[----:B------:R-:W-:Y:S02]  /*110a0*/  ISETP.LT.OR P3, PT, R0, 0x9, !P0 ;  /* 0x000000090000780c */ /* 0x000fe40004761670 */
[----:B------:R-:W-:-:S05]  /*110b0*/  F2FP.F16.E5M2.UNPACK_B R4, R4 ;  /* 0x00000004ff04723e */ /* 0x000fca00020004ff */
[----:B------:R-:W-:-:S05]  /*110c0*/  HADD2.F32 R4, -RZ, R4.H0_H0 ;  /* 0x20000004ff047230 */ /* 0x000fca0000004100 */
[----:B------:R-:W-:-:S04]  /*110d0*/  FMUL R4, R4, UR23 ;  /* 0x0000001704047c20 */ /* 0x000fc80008400000 */
[--C-:B------:R-:W-:Y:S01]  /*110e0*/  FFMA R6, R6, UR22, R4.reuse ;  /* 0x0000001606067c23 */ /* 0x100fe20008000004 */
[----:B------:R-:W-:-:S04]  /*110f0*/  PRMT R4, RZ, 0x7610, R4 ;  /* 0x00007610ff047816 */ /* 0x000fc80000000004 */
[----:B------:R-:W-:-:S05]  /*11100*/  F2FP.SATFINITE.E5M2.F32.PACK_AB_MERGE_C R6, RZ, R6, RZ ;  /* 0x00000006ff06723e */ /* 0x000fca00048060ff */
[----:B------:R0:W-:Y:S01]  /*11110*/  @!P2 STG.E.U8 desc[UR20][R26.64+0x1], R6 ;  /* 0x000001061a00a986 */ /* 0x0001e2000c101114 */
[----:B------:R-:W-:Y:S05]  /*11120*/  @P3 BRA `(.L_x_42) ;  /* 0x0000000000043947 */ /* 0x000fea0003800000 */
[----:B------:R0:W5:Y:S02]  /*11130*/  LDG.E.U8 R4, desc[UR20][R32.64+0x8] ;  /* 0x0000081420047981 */ /* 0x000164000c1e1100 */
.L_x_42:
[----:B------:R-:W-:Y:S05]  /*11140*/  BSYNC B1 ;  /* 0x0000000000017941 */ /* 0x000fea0003800000 */
.L_x_41:
        /* <DEDUP_REMOVED lines=12> */
.L_x_44:
[----:B------:R-:W-:Y:S05]  /*11210*/  BSYNC B1 ;  /* 0x0000000000017941 */ /* 0x000fea0003800000 */
.L_x_43:
        /* <DEDUP_REMOVED lines=12> */
.L_x_46:
[----:B------:R-:W-:Y:S05]  /*112e0*/  BSYNC B1 ;  /* 0x0000000000017941 */ /* 0x000fea0003800000 */
.L_x_45:
        /* <DEDUP_REMOVED lines=12> */
.L_x_48:
[----:B------:R-:W-:Y:S05]  /*113b0*/  BSYNC B1 ;  /* 0x0000000000017941 */ /* 0x000fea0003800000 */
.L_x_47:
        /* <DEDUP_REMOVED lines=12> */
.L_x_50:
[----:B------:R-:W-:Y:S05]  /*11480*/  BSYNC B1 ;  /* 0x0000000000017941 */ /* 0x000fea0003800000 */
.L_x_49:
        /* <DEDUP_REMOVED lines=12> */
.L_x_52:
[----:B------:R-:W-:Y:S05]  /*11550*/  BSYNC B1 ;  /* 0x0000000000017941 */ /* 0x000fea0003800000 */
.L_x_51:
        /* <DEDUP_REMOVED lines=12> */
.L_x_54:
[----:B------:R-:W-:Y:S05]  /*11620*/  BSYNC B1 ;  /* 0x0000000000017941 */ /* 0x000fea0003800000 */
.L_x_53:
        /* <DEDUP_REMOVED lines=12> */
.L_x_56:
[----:B------:R-:W-:Y:S05]  /*116f0*/  BSYNC B1 ;  /* 0x0000000000017941 */ /* 0x000fea0003800000 */
.L_x_55:
        /* <DEDUP_REMOVED lines=12> */
.L_x_58:
[----:B------:R-:W-:Y:S05]  /*117c0*/  BSYNC B1 ;  /* 0x0000000000017941 */ /* 0x000fea0003800000 */
.L_x_57:
        /* <DEDUP_REMOVED lines=12> */
.L_x_60:
[----:B------:R-:W-:Y:S05]  /*11890*/  BSYNC B1 ;  /* 0x0000000000017941 */ /* 0x000fea0003800000 */
.L_x_59:
        /* <DEDUP_REMOVED lines=12> */
.L_x_62:
[----:B------:R-:W-:Y:S05]  /*11960*/  BSYNC B1 ;  /* 0x0000000000017941 */ /* 0x000fea0003800000 */
.L_x_61:
        /* <DEDUP_REMOVED lines=12> */
.L_x_64:
[----:B------:R-:W-:Y:S05]  /*11a30*/  BSYNC B1 ;  /* 0x0000000000017941 */ /* 0x000fea0003800000 */
.L_x_63:
        /* <DEDUP_REMOVED lines=12> */
.L_x_66:
[----:B------:R-:W-:Y:S05]  /*11b00*/  BSYNC B1 ;  /* 0x0000000000017941 */ /* 0x000fea0003800000 */
.L_x_65:
        /* <DEDUP_REMOVED lines=12> */
.L_x_68:
[----:B------:R-:W-:Y:S05]  /*11bd0*/  BSYNC B1 ;  /* 0x0000000000017941 */ /* 0x000fea0003800000 */
.L_x_67:
        /* <DEDUP_REMOVED lines=12> */
.L_x_70:
[----:B------:R-:W-:Y:S05]  /*11ca0*/  BSYNC B1 ;  /* 0x0000000000017941 */ /* 0x000fea0003800000 */
.L_x_69:
        /* <DEDUP_REMOVED lines=12> */
.L_x_72:
[----:B------:R-:W-:Y:S05]  /*11d70*/  BSYNC B1 ;  /* 0x0000000000017941 */ /* 0x000fea0003800000 */
.L_x_71:
        /* <DEDUP_REMOVED lines=12> */
.L_x_74:
[----:B------:R-:W-:Y:S05]  /*11e40*/  BSYNC B1 ;  /* 0x0000000000017941 */ /* 0x000fea0003800000 */
.L_x_73:
        /* <DEDUP_REMOVED lines=12> */
.L_x_76:
[----:B------:R-:W-:Y:S05]  /*11f10*/  BSYNC B1 ;  /* 0x0000000000017941 */ /* 0x000fea0003800000 */
.L_x_75:
        /* <DEDUP_REMOVED lines=12> */
.L_x_78:
[----:B------:R-:W-:Y:S05]  /*11fe0*/  BSYNC B1 ;  /* 0x0000000000017941 */ /* 0x000fea0003800000 */
.L_x_77:
        /* <DEDUP_REMOVED lines=12> */
.L_x_80:
[----:B------:R-:W-:Y:S05]  /*120b0*/  BSYNC B1 ;  /* 0x0000000000017941 */ /* 0x000fea0003800000 */
.L_x_79:
        /* <DEDUP_REMOVED lines=12> */
.L_x_82:
[----:B------:R-:W-:Y:S05]  /*12180*/  BSYNC B1 ;  /* 0x0000000000017941 */ /* 0x000fea0003800000 */
.L_x_81:
        /* <DEDUP_REMOVED lines=12> */
.L_x_84:
[----:B------:R-:W-:Y:S05]  /*12250*/  BSYNC B1 ;  /* 0x0000000000017941 */ /* 0x000fea0003800000 */
.L_x_83:
        /* <DEDUP_REMOVED lines=12> */
.L_x_86:
[----:B------:R-:W-:Y:S05]  /*12320*/  BSYNC B1 ;  /* 0x0000000000017941 */ /* 0x000fea0003800000 */
.L_x_85:
        /* <DEDUP_REMOVED lines=12> */
.L_x_88:
[----:B------:R-:W-:Y:S05]  /*123f0*/  BSYNC B1 ;  /* 0x0000000000017941 */ /* 0x000fea0003800000 */
.L_x_87:
        /* <DEDUP_REMOVED lines=12> */
.L_x_90:
[----:B------:R-:W-:Y:S05]  /*124c0*/  BSYNC B1 ;  /* 0x0000000000017941 */ /* 0x000fea0003800000 */
.L_x_89:
        /* <DEDUP_REMOVED lines=12> */
.L_x_92:
[----:B------:R-:W-:Y:S05]  /*12590*/  BSYNC B1 ;  /* 0x0000000000017941 */ /* 0x000fea0003800000 */
.L_x_91:
        /* <DEDUP_REMOVED lines=12> */
.L_x_94:
[----:B------:R-:W-:Y:S05]  /*12660*/  BSYNC B1 ;  /* 0x0000000000017941 */ /* 0x000fea0003800000 */
.L_x_93:
        /* <DEDUP_REMOVED lines=12> */
.L_x_96:
[----:B------:R-:W-:Y:S05]  /*12730*/  BSYNC B1 ;  /* 0x0000000000017941 */ /* 0x000fea0003800000 */
.L_x_95:
        /* <DEDUP_REMOVED lines=12> */
.L_x_98:
[----:B------:R-:W-:Y:S05]  /*12800*/  BSYNC B1 ;  /* 0x0000000000017941 */ /* 0x000fea0003800000 */
.L_x_97:
        /* <DEDUP_REMOVED lines=12> */
.L_x_100:
[----:B------:R-:W-:Y:S05]  /*128d0*/  BSYNC B1 ;  /* 0x0000000000017941 */ /* 0x000fea0003800000 */
.L_x_99:
        /* <DEDUP_REMOVED lines=12> */
.L_x_102:
[----:B------:R-:W-:Y:S05]  /*129a0*/  BSYNC B1 ;  /* 0x0000000000017941 */ /* 0x000fea0003800000 */
.L_x_101:
        /* <DEDUP_REMOVED lines=12> */
.L_x_104:
[----:B------:R-:W-:Y:S05]  /*12a70*/  BSYNC B1 ;  /* 0x0000000000017941 */ /* 0x000fea0003800000 */
.L_x_103:
        /* <DEDUP_REMOVED lines=12> */
.L_x_106:
[----:B------:R-:W-:Y:S05]  /*12b40*/  BSYNC B1 ;  /* 0x0000000000017941 */ /* 0x000fea0003800000 */
.L_x_105:
        /* <DEDUP_REMOVED lines=12> */
.L_x_108:
[----:B------:R-:W-:Y:S05]  /*12c10*/  BSYNC B1 ;  /* 0x0000000000017941 */ /* 0x000fea0003800000 */
.L_x_107:
        /* <DEDUP_REMOVED lines=12> */
.L_x_110:
[----:B------:R-:W-:Y:S05]  /*12ce0*/  BSYNC B1 ;  /* 0x0000000000017941 */ /* 0x000fea0003800000 */
.L_x_109:
        /* <DEDUP_REMOVED lines=12> */
.L_x_112:
[----:B------:R-:W-:Y:S05]  /*12db0*/  BSYNC B1 ;  /* 0x0000000000017941 */ /* 0x000fea0003800000 */
.L_x_111:
        /* <DEDUP_REMOVED lines=12> */
.L_x_114:
[----:B------:R-:W-:Y:S05]  /*12e80*/  BSYNC B1 ;  /* 0x0000000000017941 */ /* 0x000fea0003800000 */
.L_x_113:
[----:B-----5:R-:W-:Y:S01]  /*12e90*/  LOP3.LUT R4, R4, 0xff, RZ, 0xc0, !PT ;  /* 0x000000ff04047812 */ /* 0x020fe200078ec0ff */
[----:B------:R-:W-:Y:S01]  /*12ea0*/  BSSY B1, `(.L_x_115) ;  /* 0x000000b000017945 */ /* 0x000fe20003800000 */
[----:B------:R-:W-:Y:S02]  /*12eb0*/  ISETP.LT.OR P2, PT, R0, 0x52, !P0 ;  /* 0x000000520000780c */ /* 0x000fe40004741670 */
[----:B------:R-:W-:-:S05]  /*12ec0*/  F2FP.F16.E5M2.UNPACK_B R4, R4 ;  /* 0x00000004ff04723e */ /* 0x000fca00020004ff */
[----:B------:R-:W-:-:S05]  /*12ed0*/  HADD2.F32 R4, -RZ, R4.H0_H0 ;  /* 0x20000004ff047230 */ /* 0x000fca0000004100 */
[----:B------:R-:W-:-:S04]  /*12ee0*/  FMUL R4, R4, UR23 ;  /* 0x0000001704047c20 */ /* 0x000fc80008400000 */
[----:B------:R-:W-:-:S05]  /*12ef0*/  FFMA R4, R171, UR22, R4 ;  /* 0x00000016ab047c23 */ /* 0x000fca0008000004 */
[----:B------:R-:W-:Y:S02]  /*12f00*/  F2FP.SATFINITE.E5M2.F32.PACK_AB_MERGE_C R5, RZ, R4, RZ ;  /* 0x00000004ff05723e */ /* 0x000fe400048060ff */
[----:B------:R-:W-:-:S03]  /*12f10*/  PRMT R4, RZ, 0x7610, R4 ;  /* 0x00007610ff047816 */ /* 0x000fc60000000004 */
[----:B------:R0:W-:Y:S01]  /*12f20*/  @!P3 STG.E.U8 desc[UR20][R24.64+0x50], R5 ;  /* 0x000050051800b986 */ /* 0x0001e2000c101114 */
[----:B------:R-:W-:Y:S05]  /*12f30*/  @P2 BRA `(.L_x_116) ;  /* 0x0000000000042947 */ /* 0x000fea0003800000 */
[----:B------:R0:W5:Y:S02]  /*12f40*/  LDG.E.U8 R4, desc[UR20][R32.64+0x51] ;  /* 0x0000511420047981 */ /* 0x000164000c1e1100 */
.L_x_116:
[----:B------:R-:W-:Y:S05]  /*12f50*/  BSYNC B1 ;  /* 0x0000000000017941 */ /* 0x000fea0003800000 */
.L_x_115:
[----:B-----5:R-:W-:Y:S01]  /*12f60*/  LOP3.LUT R4, R4, 0xff, RZ, 0xc0, !PT ;  /* 0x000000ff04047812 */ /* 0x020fe200078ec0ff */
[----:B------:R-:W-:Y:S01]  /*12f70*/  BSSY B1, `(.L_x_117) ;  /* 0x000000b000017945 */ /* 0x000fe20003800000 */
[----:B------:R-:W-:Y:S02]  /*12f80*/  ISETP.LT.OR P3, PT, R0, 0x51, !P1 ;  /* 0x000000510000780c */ /* 0x000fe40004f61670 */
[----:B------:R-:W-:-:S05]  /*12f90*/  F2FP.F16.E5M2.UNPACK_B R4, R4 ;  /* 0x00000004ff04723e */ /* 0x000fca00020004ff */
[----:B------:R-:W-:-:S05]  /*12fa0*/  HADD2.F32 R4, -RZ, R4.H0_H0 ;  /* 0x20000004ff047230 */ /* 0x000fca0000004100 */
[----:B------:R-:W-:-:S04]  /*12fb0*/  FMUL R4, R4, UR23 ;  /* 0x0000001704047c20 */ /* 0x000fc80008400000 */
[----:B------:R-:W-:-:S05]  /*12fc0*/  FFMA R4, R172, UR22, R4 ;  /* 0x00000016ac047c23 */ /* 0x000fca0008000004 */
[----:B0-----:R-:W-:Y:S02]  /*12fd0*/  F2FP.SATFINITE.E5M2.F32.PACK_AB_MERGE_C R5, RZ, R4, RZ ;  /* 0x00000004ff05723e */ /* 0x001fe400048060ff */
[----:B------:R-:W-:-:S03]  /*12fe0*/  PRMT R4, RZ, 0x7610, R4 ;  /* 0x00007610ff047816 */ /* 0x000fc60000000004 */
[----:B------:R0:W-:Y:S01]  /*12ff0*/  @!P2 STG.E.U8 desc[UR20][R24.64+0x51], R5 ;  /* 0x000051051800a986 */ /* 0x0001e2000c101114 */
[----:B------:R-:W-:Y:S05]  /*13000*/  @P3 BRA `(.L_x_118) ;  /* 0x0000000000043947 */ /* 0x000fea0003800000 */
[----:B------:R0:W5:Y:S02]  /*13010*/  LDG.E.U8 R4, desc[UR20][R2.64+0x50] ;  /* 0x0000501402047981 */ /* 0x000164000c1e1100 */
.L_x_118:
[----:B------:R-:W-:Y:S05]  /*13020*/  BSYNC B1 ;  /* 0x0000000000017941 */ /* 0x000fea0003800000 */
.L_x_117:
        /* <DEDUP_REMOVED lines=12> */
.L_x_120:
[----:B------:R-:W-:Y:S05]  /*130f0*/  BSYNC B1 ;  /* 0x0000000000017941 */ /* 0x000fea0003800000 */
.L_x_119:
[----:B-----5:R-:W-:Y:S01]  /*13100*/  LOP3.LUT R4, R4, 0xff, RZ, 0xc0, !PT ;  /* 0x000000ff04047812 */ /* 0x020fe200078ec0ff */
[----:B------:R-:W-:Y:S01]  /*13110*/  BSSY B1, `(.L_x_121) ;  /* 0x000000b000017945 */ /* 0x000fe20003800000 */
[----:B------:R-:W-:Y:S02]  /*13120*/  ISETP.LT.OR P3, PT, R0, 0x59, !P0 ;  /* 0x000000590000780c */ /* 0x000fe40004761670 */
[----:B------:R-:W-:-:S05]  /*13130*/  F2FP.F16.E5M2.UNPACK_B R4, R4 ;  /* 0x00000004ff04723e */ /* 0x000fca00020004ff */
[----:B------:R-:W-:-:S05]  /*13140*/  HADD2.F32 R4, -RZ, R4.H0_H0 ;  /* 0x20000004ff047230 */ /* 0x000fca0000004100 */
[----:B0-----:R-:W-:Y:S01]  /*13150*/  FMUL R5, R4, UR23 ;  /* 0x0000001704057c20 */ /* 0x001fe20008400000 */
[----:B------:R-:W-:-:S03]  /*13160*/  PRMT R4, RZ, 0x7610, R4 ;  /* 0x00007610ff047816 */ /* 0x000fc60000000004 */
[----:B------:R-:W-:-:S05]  /*13170*/  FFMA R5, R174, UR22, R5 ;  /* 0x00000016ae057c23 */ /* 0x000fca0008000005 */
[----:B------:R-:W-:-:S05]  /*13180*/  F2FP.SATFINITE.E5M2.F32.PACK_AB_MERGE_C R5, RZ, R5, RZ ;  /* 0x00000005ff05723e */ /* 0x000fca00048060ff */
[----:B------:R0:W-:Y:S01]  /*13190*/  @!P2 STG.E.U8 desc[UR20][R26.64+0x51], R5 ;  /* 0x000051051a00a986 */ /* 0x0001e2000c101114 */
[----:B------:R-:W-:Y:S05]  /*131a0*/  @P3 BRA `(.L_x_122) ;  /* 0x0000000000043947 */ /* 0x000fea0003800000 */
[----:B------:R0:W5:Y:S02]  /*131b0*/  LDG.E.U8 R4, desc[UR20][R32.64+0x58] ;  /* 0x0000581420047981 */ /* 0x000164000c1e1100 */
.L_x_122:
[----:B------:R-:W-:Y:S05]  /*131c0*/  BSYNC B1 ;  /* 0x0000000000017941 */ /* 0x000fea0003800000 */
.L_x_121:
        /* <DEDUP_REMOVED lines=12> */
.L_x_124:
[----:B------:R-:W-:Y:S05]  /*13290*/  BSYNC B1 ;  /* 0x0000000000017941 */ /* 0x000fea0003800000 */
.L_x_123:
        /* <DEDUP_REMOVED lines=12> */
.L_x_126:
[----:B------:R-:W-:Y:S05]  /*13360*/  BSYNC B1 ;  /* 0x0000000000017941 */ /* 0x000fea0003800000 */
.L_x_125:
        /* <DEDUP_REMOVED lines=12> */
.L_x_128:
[----:B------:R-:W-:Y:S05]  /*13430*/  BSYNC B1 ;  /* 0x0000000000017941 */ /* 0x000fea0003800000 */
.L_x_127:
        /* <DEDUP_REMOVED lines=12> */
.L_x_130:
[----:B------:R-:W-:Y:S05]  /*13500*/  BSYNC B1 ;  /* 0x0000000000017941 */ /* 0x000fea0003800000 */
.L_x_129:
        /* <DEDUP_REMOVED lines=12> */
.L_x_132:
[----:B------:R-:W-:Y:S05]  /*135d0*/  BSYNC B1 ;  /* 0x0000000000017941 */ /* 0x000fea0003800000 */
.L_x_131:
        /* <DEDUP_REMOVED lines=12> */
.L_x_134:
[----:B------:R-:W-:Y:S05]  /*136a0*/  BSYNC B1 ;  /* 0x0000000000017941 */ /* 0x000fea0003800000 */
.L_x_133:
        /* <DEDUP_REMOVED lines=12> */
.L_x_136:
[----:B------:R-:W-:Y:S05]  /*13770*/  BSYNC B1 ;  /* 0x0000000000017941 */ /* 0x000fea0003800000 */
.L_x_135:
        /* <DEDUP_REMOVED lines=12> */
.L_x_138:
[----:B------:R-:W-:Y:S05]  /*13840*/  BSYNC B1 ;  /* 0x0000000000017941 */ /* 0x000fea0003800000 */
.L_x_137:
        /* <DEDUP_REMOVED lines=12> */
.L_x_140:
[----:B------:R-:W-:Y:S05]  /*13910*/  BSYNC B1 ;  /* 0x0000000000017941 */ /* 0x000fea0003800000 */
.L_x_139:
        /* <DEDUP_REMOVED lines=12> */
.L_x_142:
[----:B------:R-:W-:Y:S05]  /*139e0*/  BSYNC B1 ;  /* 0x0000000000017941 */ /* 0x000fea0003800000 */
.L_x_141:
        /* <DEDUP_REMOVED lines=12> */
.L_x_144:
[----:B------:R-:W-:Y:S05]  /*13ab0*/  BSYNC B1 ;  /* 0x0000000000017941 */ /* 0x000fea0003800000 */
.L_x_143:
        /* <DEDUP_REMOVED lines=12> */
.L_x_146:
[----:B------:R-:W-:Y:S05]  /*13b80*/  BSYNC B1 ;  /* 0x0000000000017941 */ /* 0x000fea0003800000 */
.L_x_145:
        /* <DEDUP_REMOVED lines=12> */
.L_x_148:
[----:B------:R-:W-:Y:S05]  /*13c50*/  BSYNC B1 ;  /* 0x0000000000017941 */ /* 0x000fea0003800000 */
.L_x_147:
        /* <DEDUP_REMOVED lines=12> */
.L_x_150:
[----:B------:R-:W-:Y:S05]  /*13d20*/  BSYNC B1 ;  /* 0x0000000000017941 */ /* 0x000fea0003800000 */
.L_x_149:
        /* <DEDUP_REMOVED lines=12> */
.L_x_152:
[----:B------:R-:W-:Y:S05]  /*13df0*/  BSYNC B1 ;  /* 0x0000000000017941 */ /* 0x000fea0003800000 */
.L_x_151:
        /* <DEDUP_REMOVED lines=12> */
.L_x_154:
[----:B------:R-:W-:Y:S05]  /*13ec0*/  BSYNC B1 ;  /* 0x0000000000017941 */ /* 0x000fea0003800000 */
.L_x_153:
        /* <DEDUP_REMOVED lines=12> */
.L_x_156:
[----:B------:R-:W-:Y:S05]  /*13f90*/  BSYNC B1 ;  /* 0x0000000000017941 */ /* 0x000fea0003800000 */
.L_x_155:
        /* <DEDUP_REMOVED lines=12> */
.L_x_158:
[----:B------:R-:W-:Y:S05]  /*14060*/  BSYNC B1 ;  /* 0x0000000000017941 */ /* 0x000fea0003800000 */
.L_x_157:
        /* <DEDUP_REMOVED lines=12> */
.L_x_160:
[----:B------:R-:W-:Y:S05]  /*14130*/  BSYNC B1 ;  /* 0x0000000000017941 */ /* 0x000fea0003800000 */
.L_x_159:
        /* <DEDUP_REMOVED lines=12> */
.L_x_162:
[----:B------:R-:W-:Y:S05]  /*14200*/  BSYNC B1 ;  /* 0x0000000000017941 */ /* 0x000fea0003800000 */
.L_x_161:
        /* <DEDUP_REMOVED lines=12> */
.L_x_164:
[----:B------:R-:W-:Y:S05]  /*142d0*/  BSYNC B1 ;  /* 0x0000000000017941 */ /* 0x000fea0003800000 */
.L_x_163:
        /* <DEDUP_REMOVED lines=12> */
.L_x_166:
[----:B------:R-:W-:Y:S05]  /*143a0*/  BSYNC B1 ;  /* 0x0000000000017941 */ /* 0x000fea0003800000 */
.L_x_165:
        /* <DEDUP_REMOVED lines=12> */
.L_x_168:
[----:B------:R-:W-:Y:S05]  /*14470*/  BSYNC B1 ;  /* 0x0000000000017941 */ /* 0x000fea0003800000 */
.L_x_167:
        /* <DEDUP_REMOVED lines=12> */
.L_x_170:
[----:B------:R-:W-:Y:S05]  /*14540*/  BSYNC B1 ;  /* 0x0000000000017941 */ /* 0x000fea0003800000 */
.L_x_169:
        /* <DEDUP_REMOVED lines=12> */
.L_x_172:
[----:B------:R-:W-:Y:S05]  /*14610*/  BSYNC B1 ;  /* 0x0000000000017941 */ /* 0x000fea0003800000 */
.L_x_171:
        /* <DEDUP_REMOVED lines=12> */
.L_x_174:
[----:B------:R-:W-:Y:S05]  /*146e0*/  BSYNC B1 ;  /* 0x0000000000017941 */ /* 0x000fea0003800000 */
.L_x_173:
        /* <DEDUP_REMOVED lines=12> */
.L_x_176:
[----:B------:R-:W-:Y:S05]  /*147b0*/  BSYNC B1 ;  /* 0x0000000000017941 */ /* 0x000fea0003800000 */
.L_x_175:
        /* <DEDUP_REMOVED lines=12> */
.L_x_178:
[----:B------:R-:W-:Y:S05]  /*14880*/  BSYNC B1 ;  /* 0x0000000000017941 */ /* 0x000fea0003800000 */
.L_x_177:
        /* <DEDUP_REMOVED lines=12> */
.L_x_180:
[----:B------:R-:W-:Y:S05]  /*14950*/  BSYNC B1 ;  /* 0x0000000000017941 */ /* 0x000fea0003800000 */
.L_x_179:
        /* <DEDUP_REMOVED lines=12> */
.L_x_182:
[----:B------:R-:W-:Y:S05]  /*14a20*/  BSYNC B1 ;  /* 0x0000000000017941 */ /* 0x000fea0003800000 */
.L_x_181:
        /* <DEDUP_REMOVED lines=12> */
.L_x_184:
[----:B------:R-:W-:Y:S05]  /*14af0*/  BSYNC B1 ;  /* 0x0000000000017941 */ /* 0x000fea0003800000 */
.L_x_183:
        /* <DEDUP_REMOVED lines=12> */
.L_x_186:
[----:B------:R-:W-:Y:S05]  /*14bc0*/  BSYNC B1 ;  /* 0x0000000000017941 */ /* 0x000fea0003800000 */
.L_x_185:
        /* <DEDUP_REMOVED lines=12> */
.L_x_188:
[----:B------:R-:W-:Y:S05]  /*14c90*/  BSYNC B1 ;  /* 0x0000000000017941 */ /* 0x000fea0003800000 */
.L_x_187:
        /* <DEDUP_REMOVED lines=12> */
.L_x_190:
[----:B------:R-:W-:Y:S05]  /*14d60*/  BSYNC B1 ;  /* 0x0000000000017941 */ /* 0x000fea0003800000 */
.L_x_189:
        /* <DEDUP_REMOVED lines=12> */
.L_x_192:
[----:B------:R-:W-:Y:S05]  /*14e30*/  BSYNC B1 ;  /* 0x0000000000017941 */ /* 0x000fea0003800000 */
.L_x_191:
        /* <DEDUP_REMOVED lines=12> */
.L_x_194:
[----:B------:R-:W-:Y:S05]  /*14f00*/  BSYNC B1 ;  /* 0x0000000000017941 */ /* 0x000fea0003800000 */
.L_x_193:
        /* <DEDUP_REMOVED lines=12> */
.L_x_196:
[----:B------:R-:W-:Y:S05]  /*14fd0*/  BSYNC B1 ;  /* 0x0000000000017941 */ /* 0x000fea0003800000 */
.L_x_195:
        /* <DEDUP_REMOVED lines=12> */
.L_x_198:
[----:B------:R-:W-:Y:S05]  /*150a0*/  BSYNC B1 ;  /* 0x0000000000017941 */ /* 0x000fea0003800000 */
.L_x_197:
        /* <DEDUP_REMOVED lines=12> */
.L_x_200:
[----:B------:R-:W-:Y:S05]  /*15170*/  BSYNC B1 ;  /* 0x0000000000017941 */ /* 0x000fea0003800000 */
.L_x_199:
        /* <DEDUP_REMOVED lines=12> */
.L_x_202:
[----:B------:R-:W-:Y:S05]  /*15240*/  BSYNC B1 ;  /* 0x0000000000017941 */ /* 0x000fea0003800000 */
.L_x_201:
        /* <DEDUP_REMOVED lines=12> */
.L_x_204:
[----:B------:R-:W-:Y:S05]  /*15310*/  BSYNC B1 ;  /* 0x0000000000017941 */ /* 0x000fea0003800000 */
.L_x_203:
        /* <DEDUP_REMOVED lines=12> */
.L_x_206:
[----:B------:R-:W-:Y:S05]  /*153e0*/  BSYNC B1 ;  /* 0x0000000000017941 */ /* 0x000fea0003800000 */
.L_x_205:
        /* <DEDUP_REMOVED lines=12> */
.L_x_208:
[----:B------:R-:W-:Y:S05]  /*154b0*/  BSYNC B1 ;  /* 0x0000000000017941 */ /* 0x000fea0003800000 */
.L_x_207:
        /* <DEDUP_REMOVED lines=12> */
.L_x_210:
[----:B------:R-:W-:Y:S05]  /*15580*/  BSYNC B1 ;  /* 0x0000000000017941 */ /* 0x000fea0003800000 */
.L_x_209:
        /* <DEDUP_REMOVED lines=12> */
.L_x_212:
[----:B------:R-:W-:Y:S05]  /*15650*/  BSYNC B1 ;  /* 0x0000000000017941 */ /* 0x000fea0003800000 */
.L_x_211:
        /* <DEDUP_REMOVED lines=12> */
.L_x_214:
[----:B------:R-:W-:Y:S05]  /*15720*/  BSYNC B1 ;  /* 0x0000000000017941 */ /* 0x000fea0003800000 */
.L_x_213:
        /* <DEDUP_REMOVED lines=12> */
.L_x_216:
[----:B------:R-:W-:Y:S05]  /*157f0*/  BSYNC B1 ;  /* 0x0000000000017941 */ /* 0x000fea0003800000 */
.L_x_215:
        /* <DEDUP_REMOVED lines=12> */
.L_x_218:
[----:B------:R-:W-:Y:S05]  /*158c0*/  BSYNC B1 ;  /* 0x0000000000017941 */ /* 0x000fea0003800000 */
.L_x_217:
        /* <DEDUP_REMOVED lines=12> */
.L_x_220:
[----:B------:R-:W-:Y:S05]  /*15990*/  BSYNC B1 ;  /* 0x0000000000017941 */ /* 0x000fea0003800000 */
.L_x_219:
        /* <DEDUP_REMOVED lines=12> */
.L_x_222:
[----:B------:R-:W-:Y:S05]  /*15a60*/  BSYNC B1 ;  /* 0x0000000000017941 */ /* 0x000fea0003800000 */
.L_x_221:
        /* <DEDUP_REMOVED lines=12> */
.L_x_224:
[----:B------:R-:W-:Y:S05]  /*15b30*/  BSYNC B1 ;  /* 0x0000000000017941 */ /* 0x000fea0003800000 */
.L_x_223:
        /* <DEDUP_REMOVED lines=12> */
.L_x_226:
[----:B------:R-:W-:Y:S05]  /*15c00*/  BSYNC B1 ;  /* 0x0000000000017941 */ /* 0x000fea0003800000 */
.L_x_225:
        /* <DEDUP_REMOVED lines=12> */
.L_x_228:
[----:B------:R-:W-:Y:S05]  /*15cd0*/  BSYNC B1 ;  /* 0x0000000000017941 */ /* 0x000fea0003800000 */
.L_x_227:
        /* <DEDUP_REMOVED lines=12> */
.L_x_230:
[----:B------:R-:W-:Y:S05]  /*15da0*/  BSYNC B1 ;  /* 0x0000000000017941 */ /* 0x000fea0003800000 */
.L_x_229:
        /* <DEDUP_REMOVED lines=12> */
.L_x_232:
[----:B------:R-:W-:Y:S05]  /*15e70*/  BSYNC B1 ;  /* 0x0000000000017941 */ /* 0x000fea0003800000 */
.L_x_231:
        /* <DEDUP_REMOVED lines=12> */
.L_x_234:
[----:B------:R-:W-:Y:S05]  /*15f40*/  BSYNC B1 ;  /* 0x0000000000017941 */ /* 0x000fea0003800000 */
.L_x_233:
        /* <DEDUP_REMOVED lines=12> */
.L_x_236:
[----:B------:R-:W-:Y:S05]  /*16010*/  BSYNC B1 ;  /* 0x0000000000017941 */ /* 0x000fea0003800000 */
.L_x_235:
        /* <DEDUP_REMOVED lines=12> */
.L_x_238:
[----:B------:R-:W-:Y:S05]  /*160e0*/  BSYNC B1 ;  /* 0x0000000000017941 */ /* 0x000fea0003800000 */
.L_x_237:
        /* <DEDUP_REMOVED lines=12> */
.L_x_240:
[----:B------:R-:W-:Y:S05]  /*161b0*/  BSYNC B1 ;  /* 0x0000000000017941 */ /* 0x000fea0003800000 */
.L_x_239:
        /* <DEDUP_REMOVED lines=12> */
.L_x_242:
[----:B------:R-:W-:Y:S05]  /*16280*/  BSYNC B1 ;  /* 0x0000000000017941 */ /* 0x000fea0003800000 */
.L_x_241:
        /* <DEDUP_REMOVED lines=12> */
.L_x_244:
[----:B------:R-:W-:Y:S05]  /*16350*/  BSYNC B1 ;  /* 0x0000000000017941 */ /* 0x000fea0003800000 */
.L_x_243:
        /* <DEDUP_REMOVED lines=12> */
.L_x_246:
[----:B------:R-:W-:Y:S05]  /*16420*/  BSYNC B1 ;  /* 0x0000000000017941 */ /* 0x000fea0003800000 */
.L_x_245:
        /* <DEDUP_REMOVED lines=12> */
.L_x_248:
[----:B------:R-:W-:Y:S05]  /*164f0*/  BSYNC B1 ;  /* 0x0000000000017941 */ /* 0x000fea0003800000 */
.L_x_247:
[----:B0-----:R-:W2:Y:S01]  /*16500*/  LDL.LU R5, [R1+0x200] ;  /* 0x0002000001057983 */ /* 0x001ea20000300800 */
[----:B-----5:R-:W-:Y:S01]  /*16510*/  LOP3.LUT R4, R4, 0xff, RZ, 0xc0, !PT ;  /* 0x000000ff04047812 */ /* 0x020fe200078ec0ff */
[----:B------:R-:W-:Y:S01]  /*16520*/  BSSY B1, `(.L_x_249) ;  /* 0x000000b000017945 */ /* 0x000fe20003800000 */
[----:B------:R-:W-:Y:S02]  /*16530*/  ISETP.LT.OR P3, PT, R0, 0xd9, !P0 ;  /* 0x000000d90000780c */ /* 0x000fe40004761670 */
[----:B------:R-:W-:-:S05]  /*16540*/  F2FP.F16.E5M2.UNPACK_B R4, R4 ;  /* 0x00000004ff04723e */ /* 0x000fca00020004ff */
[----:B------:R-:W-:-:S05]  /*16550*/  HADD2.F32 R4, -RZ, R4.H0_H0 ;  /* 0x20000004ff047230 */ /* 0x000fca0000004100 */
[----:B------:R-:W-:-:S04]  /*16560*/  FMUL R4, R4, UR23 ;  /* 0x0000001704047c20 */ /* 0x000fc80008400000 */
[----:B--2---:R-:W-:-:S05]  /*16570*/  FFMA R4, R5, UR22, R4 ;  /* 0x0000001605047c23 */ /* 0x004fca0008000004 */
[----:B------:R-:W-:Y:S02]  /*16580*/  F2FP.SATFINITE.E5M2.F32.PACK_AB_MERGE_C R5, RZ, R4, RZ ;  /* 0x00000004ff05723e */ /* 0x000fe400048060ff */
[----:B------:R-:W-:-:S03]  /*16590*/  PRMT R4, RZ, 0x7610, R4 ;  /* 0x00007610ff047816 */ /* 0x000fc60000000004 */
[----:B------:R0:W-:Y:S01]  /*165a0*/  @!P2 STG.E.U8 desc[UR20][R26.64+0xd1], R5 ;  /* 0x0000d1051a00a986 */ /* 0x0001e2000c101114 */
[----:B------:R-:W-:Y:S05]  /*165b0*/  @P3 BRA `(.L_x_250) ;  /* 0x0000000000043947 */ /* 0x000fea0003800000 */
[----:B------:R2:W5:Y:S02]  /*165c0*/  LDG.E.U8 R4, desc[UR20][R32.64+0xd8] ;  /* 0x0000d81420047981 */ /* 0x000564000c1e1100 */
.L_x_250:
[----:B------:R-:W-:Y:S05]  /*165d0*/  BSYNC B1 ;  /* 0x0000000000017941 */ /* 0x000fea0003800000 */
.L_x_249:
[----:B0-----:R-:W3:Y:S01]  /*165e0*/  LDL.LU R5, [R1+0x204] ;  /* 0x0002040001057983 */ /* 0x001ee20000300800 */
[----:B-----5:R-:W-:Y:S01]  /*165f0*/  LOP3.LUT R4, R4, 0xff, RZ, 0xc0, !PT ;  /* 0x000000ff04047812 */ /* 0x020fe200078ec0ff */
[----:B------:R-:W-:Y:S01]  /*16600*/  BSSY B1, `(.L_x_251) ;  /* 0x000000b000017945 */ /* 0x000fe20003800000 */
[----:B------:R-:W-:Y:S02]  /*16610*/  ISETP.LT.OR P2, PT, R0, 0xda, !P0 ;  /* 0x000000da0000780c */ /* 0x000fe40004741670 */
[----:B------:R-:W-:-:S05]  /*16620*/  F2FP.F16.E5M2.UNPACK_B R4, R4 ;  /* 0x00000004ff04723e */ /* 0x000fca00020004ff */
[----:B------:R-:W-:-:S05]  /*16630*/  HADD2.F32 R4, -RZ, R4.H0_H0 ;  /* 0x20000004ff047230 */ /* 0x000fca0000004100 */
[----:B------:R-:W-:-:S04]  /*16640*/  FMUL R4, R4, UR23 ;  /* 0x0000001704047c20 */ /* 0x000fc80008400000 */
[----:B---3--:R-:W-:-:S05]  /*16650*/  FFMA R4, R5, UR22, R4 ;  /* 0x0000001605047c23 */ /* 0x008fca0008000004 */
[----:B------:R-:W-:Y:S02]  /*16660*/  F2FP.SATFINITE.E5M2.F32.PACK_AB_MERGE_C R5, RZ, R4, RZ ;  /* 0x00000004ff05723e */ /* 0x000fe400048060ff */
[----:B------:R-:W-:-:S03]  /*16670*/  PRMT R4, RZ, 0x7610, R4 ;  /* 0x00007610ff047816 */ /* 0x000fc60000000004 */
[----:B------:R0:W-:Y:S01]  /*16680*/  @!P3 STG.E.U8 desc[UR20][R24.64+0xd8], R5 ;  /* 0x0000d8051800b986 */ /* 0x0001e2000c101114 */
[----:B------:R-:W-:Y:S05]  /*16690*/  @P2 BRA `(.L_x_252) ;  /* 0x0000000000042947 */ /* 0x000fea0003800000 */
[----:B------:R3:W5:Y:S02]  /*166a0*/  LDG.E.U8 R4, desc[UR20][R32.64+0xd9] ;  /* 0x0000d91420047981 */ /* 0x000764000c1e1100 */
.L_x_252:
[----:B------:R-:W-:Y:S05]  /*166b0*/  BSYNC B1 ;  /* 0x0000000000017941 */ /* 0x000fea0003800000 */
.L_x_251:
        /* <DEDUP_REMOVED lines=13> */
.L_x_254:
[----:B------:R-:W-:Y:S05]  /*16790*/  BSYNC B1 ;  /* 0x0000000000017941 */ /* 0x000fea0003800000 */
.L_x_253:
        /* <DEDUP_REMOVED lines=13> */
.L_x_256:
[----:B------:R-:W-:Y:S05]  /*16870*/  BSYNC B1 ;  /* 0x0000000000017941 */ /* 0x000fea0003800000 */
.L_x_255:
        /* <DEDUP_REMOVED lines=13> */
.L_x_258:
[----:B------:R-:W-:Y:S05]  /*16950*/  BSYNC B1 ;  /* 0x0000000000017941 */ /* 0x000fea0003800000 */
.L_x_257:
        /* <DEDUP_REMOVED lines=13> */
.L_x_260:
[----:B------:R-:W-:Y:S05]  /*16a30*/  BSYNC B1 ;  /* 0x0000000000017941 */ /* 0x000fea0003800000 */
.L_x_259:
        /* <DEDUP_REMOVED lines=13> */
.L_x_262:
[----:B------:R-:W-:Y:S05]  /*16b10*/  BSYNC B1 ;  /* 0x0000000000017941 */ /* 0x000fea0003800000 */
.L_x_261:
        /* <DEDUP_REMOVED lines=13> */
.L_x_264:
[----:B------:R-:W-:Y:S05]  /*16bf0*/  BSYNC B1 ;  /* 0x0000000000017941 */ /* 0x000fea0003800000 */
.L_x_263:
        /* <DEDUP_REMOVED lines=13> */
.L_x_266:
[----:B------:R-:W-:Y:S05]  /*16cd0*/  BSYNC B1 ;  /* 0x0000000000017941 */ /* 0x000fea0003800000 */
.L_x_265:
        /* <DEDUP_REMOVED lines=13> */
.L_x_268:
[----:B------:R-:W-:Y:S05]  /*16db0*/  BSYNC B1 ;  /* 0x0000000000017941 */ /* 0x000fea0003800000 */
.L_x_267:
        /* <DEDUP_REMOVED lines=13> */
.L_x_270:
[----:B------:R-:W-:Y:S05]  /*16e90*/  BSYNC B1 ;  /* 0x0000000000017941 */ /* 0x000fea0003800000 */
.L_x_269:
        /* <DEDUP_REMOVED lines=13> */
.L_x_272:
[----:B------:R-:W-:Y:S05]  /*16f70*/  BSYNC B1 ;  /* 0x0000000000017941 */ /* 0x000fea0003800000 */
.L_x_271:
        /* <DEDUP_REMOVED lines=13> */
.L_x_274:
[----:B------:R-:W-:Y:S05]  /*17050*/  BSYNC B1 ;  /* 0x0000000000017941 */ /* 0x000fea0003800000 */
.L_x_273:
        /* <DEDUP_REMOVED lines=13> */
.L_x_276:
[----:B------:R-:W-:Y:S05]  /*17130*/  BSYNC B1 ;  /* 0x0000000000017941 */ /* 0x000fea0003800000 */
.L_x_275:
        /* <DEDUP_REMOVED lines=13> */
.L_x_278:
[----:B------:R-:W-:Y:S05]  /*17210*/  BSYNC B1 ;  /* 0x0000000000017941 */ /* 0x000fea0003800000 */
.L_x_277:
        /* <DEDUP_REMOVED lines=13> */
.L_x_280:
[----:B------:R-:W-:Y:S05]  /*172f0*/  BSYNC B1 ;  /* 0x0000000000017941 */ /* 0x000fea0003800000 */
.L_x_279:
        /* <DEDUP_REMOVED lines=13> */
.L_x_282:
[----:B------:R-:W-:Y:S05]  /*173d0*/  BSYNC B1 ;  /* 0x0000000000017941 */ /* 0x000fea0003800000 */
.L_x_281:
        /* <DEDUP_REMOVED lines=13> */
.L_x_284:
[----:B------:R-:W-:Y:S05]  /*174b0*/  BSYNC B1 ;  /* 0x0000000000017941 */ /* 0x000fea0003800000 */
.L_x_283:
        /* <DEDUP_REMOVED lines=13> */
.L_x_286:
[----:B------:R-:W-:Y:S05]  /*17590*/  BSYNC B1 ;  /* 0x0000000000017941 */ /* 0x000fea0003800000 */
.L_x_285:
        /* <DEDUP_REMOVED lines=13> */
.L_x_288:
[----:B------:R-:W-:Y:S05]  /*17670*/  BSYNC B1 ;  /* 0x0000000000017941 */ /* 0x000fea0003800000 */
.L_x_287:
[----:B------:R-:W2:Y:S01]  /*17680*/  LDL.LU R7, [R1+0x250] ;  /* 0x0002500001077983 */ /* 0x000ea20000300800 */
[----:B-----5:R-:W-:Y:S01]  /*17690*/  LOP3.LUT R4, R4, 0xff, RZ, 0xc0, !PT ;  /* 0x000000ff04047812 */ /* 0x020fe200078ec0ff */
[----:B------:R-:W-:Y:S01]  /*176a0*/  BSSY B1, `(.L_x_289) ;  /* 0x0000013000017945 */ /* 0x000fe20003800000 */
[----:B0-----:R-:W-:Y:S02]  /*176b0*/  IADD3 R5, P0, R35, 0x80, RZ ;  /* 0x0000008023057810 */ /* 0x001fe40007f1e0ff */
[----:B------:R-:W-:-:S03]  /*176c0*/  F2FP.F16.E5M2.UNPACK_B R4, R4 ;  /* 0x00000004ff04723e */ /* 0x000fc600020004ff */
[----:B--234-:R-:W-:Y:S01]  /*176d0*/  IMAD.X R2, RZ, RZ, R37, P0 ;  /* 0x000000ffff027224 */ /* 0x01cfe200000e0625 */
[----:B------:R-:W-:Y:S01]  /*176e0*/  ISETP.GE.AND P0, PT, R34, 0x81, PT ;  /* 0x000000812200780c */ /* 0x000fe20003f06270 */
[----:B------:R-:W-:Y:S02]  /*176f0*/  HADD2.F32 R4, -RZ, R4.H0_H0 ;  /* 0x20000004ff047230 */ /* 0x000fe40000004100 */
[----:B------:R-:W-:Y:S01]  /*17700*/  IMAD R6, R2, UR6, RZ ;  /* 0x0000000602067c24 */ /* 0x000fe2000f8e02ff */
[----:B------:R-:W-:Y:S01]  /*17710*/  ISETP.LT.OR P3, PT, R0, 0x1, !P0 ;  /* 0x000000010000780c */ /* 0x000fe20004761670 */
[----:B------:R-:W-:-:S04]  /*17720*/  IMAD.WIDE.U32 R2, R5, UR6, R38 ;  /* 0x0000000605027c25 */ /* 0x000fc8000f8e0026 */
[----:B------:R-:W-:Y:S01]  /*17730*/  FMUL R4, R4, UR23 ;  /* 0x0000001704047c20 */ /* 0x000fe20008400000 */
[----:B------:R-:W-:Y:S01]  /*17740*/  IMAD R5, R5, UR7, R6 ;  /* 0x0000000705057c24 */ /* 0x000fe2000f8e0206 */
[----:B------:R-:W-:-:S04]  /*17750*/  IADD3 R2, P2, R2, UR10, RZ ;  /* 0x0000000a02027c10 */ /* 0x000fc8000ff5e0ff */
[----:B------:R-:W-:Y:S01]  /*17760*/  IADD3.X R3, R3, UR11, R5, P2, !PT ;  /* 0x0000000b03037c10 */ /* 0x000fe200097fe405 */
[----:B------:R-:W-:-:S05]  /*17770*/  FFMA R4, R7, UR22, R4 ;  /* 0x0000001607047c23 */ /* 0x000fca0008000004 */
[----:B------:R-:W-:Y:S02]  /*17780*/  F2FP.SATFINITE.E5M2.F32.PACK_AB_MERGE_C R7, RZ, R4, RZ ;  /* 0x00000004ff07723e */ /* 0x000fe400048060ff */
[----:B------:R-:W-:-:S03]  /*17790*/  PRMT R4, RZ, 0x7610, R4 ;  /* 0x00007610ff047816 */ /* 0x000fc60000000004 */
[----:B------:R0:W-:Y:S01]  /*177a0*/  @!P1 STG.E.U8 desc[UR20][R26.64+0xf9], R7 ;  /* 0x0000f9071a009986 */ /* 0x0001e2000c101114 */
[----:B------:R-:W-:Y:S05]  /*177b0*/  @P3 BRA `(.L_x_290) ;  /* 0x0000000000043947 */ /* 0x000fea0003800000 */
[----:B------:R2:W5:Y:S02]  /*177c0*/  LDG.E.U8 R4, desc[UR20][R2.64] ;  /* 0x0000001402047981 */ /* 0x000564000c1e1100 */
.L_x_290:
[----:B------:R-:W-:Y:S05]  /*177d0*/  BSYNC B1 ;  /* 0x0000000000017941 */ /* 0x000fea0003800000 */
.L_x_289:
[----:B------:R-:W3:Y:S01]  /*177e0*/  LDL.LU R5, [R1+0x254] ;  /* 0x0002540001057983 */ /* 0x000ee20000300800 */
        /* <DEDUP_REMOVED lines=12> */
.L_x_292:
[----:B------:R-:W-:Y:S05]  /*178b0*/  BSYNC B1 ;  /* 0x0000000000017941 */ /* 0x000fea0003800000 */
.L_x_291:
[----:B---3--:R-:W3:Y:S01]  /*178c0*/  LDL.LU R5, [R1+0x258] ;  /* 0x0002580001057983 */ /* 0x008ee20000300800 */
[----:B-----5:R-:W-:Y:S01]  /*178d0*/  LOP3.LUT R4, R4, 0xff, RZ, 0xc0, !PT ;  /* 0x000000ff04047812 */ /* 0x020fe200078ec0ff */
[----:B------:R-:W-:Y:S01]  /*178e0*/  BSSY B1, `(.L_x_293) ;  /* 0x0000013000017945 */ /* 0x000fe20003800000 */
[----:B------:R-:W-:Y:S02]  /*178f0*/  IADD3 R35, P1, R35, 0x88, RZ ;  /* 0x0000008823237810 */ /* 0x000fe40007f3e0ff */
[----:B------:R-:W-:Y:S02]  /*17900*/  F2FP.F16.E5M2.UNPACK_B R4, R4 ;  /* 0x00000004ff04723e */ /* 0x000fe400020004ff */
[----:B------:R-:W-:Y:S01]  /*17910*/  PRMT R6, RZ, 0x7610, R6 ;  /* 0x00007610ff067816 */ /* 0x000fe20000000006 */
[----:B------:R-:W-:Y:S01]  /*17920*/  IMAD.X R36, RZ, RZ, R37, P1 ;  /* 0x000000ffff247224 */ /* 0x000fe200008e0625 */
[----:B------:R-:W-:Y:S01]  /*17930*/  ISETP.GE.AND P1, PT, R34, 0x89, PT ;  /* 0x000000892200780c */ /* 0x000fe20003f26270 */
[----:B------:R-:W-:-:S02]  /*17940*/  HADD2.F32 R4, -RZ, R4.H0_H0 ;  /* 0x20000004ff047230 */ /* 0x000fc40000004100 */
[----:B------:R-:W-:Y:S01]  /*17950*/  IMAD R36, R36, UR6, RZ ;  /* 0x0000000624247c24 */ /* 0x000fe2000f8e02ff */
[----:B------:R-:W-:Y:S01]  /*17960*/  ISETP.LT.OR P5, PT, R0, 0x1, !P1 ;  /* 0x000000010000780c */ /* 0x000fe20004fa1670 */
[----:B------:R-:W-:-:S04]  /*17970*/  IMAD.WIDE.U32 R38, R35, UR6, R38 ;  /* 0x0000000623267c25 */ /* 0x000fc8000f8e0026 */
[----:B------:R-:W-:Y:S01]  /*17980*/  FMUL R4, R4, UR23 ;  /* 0x0000001704047c20 */ /* 0x000fe20008400000 */
[----:B------:R-:W-:-:S03]  /*17990*/  IMAD R35, R35, UR7, R36 ;  /* 0x0000000723237c24 */ /* 0x000fc6000f8e0224 */
[----:B---3--:R-:W-:Y:S01]  /*179a0*/  FFMA R5, R5, UR22, R4 ;  /* 0x0000001605057c23 */ /* 0x008fe20008000004 */
[----:B------:R-:W-:-:S04]  /*179b0*/  IADD3 R4, P3, R38, UR10, RZ ;  /* 0x0000000a26047c10 */ /* 0x000fc8000ff7e0ff */
[----:B0-----:R-:W-:Y:S02]  /*179c0*/  F2FP.SATFINITE.E5M2.F32.PACK_AB_MERGE_C R7, RZ, R5, RZ ;  /* 0x00000005ff07723e */ /* 0x001fe400048060ff */
[----:B------:R-:W-:-:S03]  /*179d0*/  IADD3.X R5, R39, UR11, R35, P3, !PT ;  /* 0x0000000b27057c10 */ /* 0x000fc60009ffe423 */
[----:B------:R0:W-:Y:S01]  /*179e0*/  @!P2 STG.E.U8 desc[UR20][R30.64+0x1], R7 ;  /* 0x000001071e00a986 */ /* 0x0001e2000c101114 */
[----:B------:R-:W-:Y:S05]  /*179f0*/  @P5 BRA `(.L_x_294) ;  /* 0x0000000000045947 */ /* 0x000fea0003800000 */
[----:B------:R3:W5:Y:S02]  /*17a00*/  LDG.E.U8 R6, desc[UR20][R4.64] ;  /* 0x0000001404067981 */ /* 0x000764000c1e1100 */
.L_x_294:
[----:B------:R-:W-:Y:S05]  /*17a10*/  BSYNC B1 ;  /* 0x0000000000017941 */ /* 0x000fea0003800000 */
.L_x_293:
        /* <DEDUP_REMOVED lines=13> */
.L_x_296:
[----:B------:R-:W-:Y:S05]  /*17af0*/  BSYNC B1 ;  /* 0x0000000000017941 */ /* 0x000fea0003800000 */
.L_x_295:
        /* <DEDUP_REMOVED lines=13> */
.L_x_298:
[----:B------:R-:W-:Y:S05]  /*17bd0*/  BSYNC B1 ;  /* 0x0000000000017941 */ /* 0x000fea0003800000 */
.L_x_297:
        /* <DEDUP_REMOVED lines=13> */
.L_x_300:
[----:B------:R-:W-:Y:S05]  /*17cb0*/  BSYNC B1 ;  /* 0x0000000000017941 */ /* 0x000fea0003800000 */
.L_x_299:
        /* <DEDUP_REMOVED lines=13> */
.L_x_302:
[----:B------:R-:W-:Y:S05]  /*17d90*/  BSYNC B1 ;  /* 0x0000000000017941 */ /* 0x000fea0003800000 */
.L_x_301:
        /* <DEDUP_REMOVED lines=13> */
.L_x_304:
[----:B------:R-:W-:Y:S05]  /*17e70*/  BSYNC B1 ;  /* 0x0000000000017941 */ /* 0x000fea0003800000 */
.L_x_303:
        /* <DEDUP_REMOVED lines=13> */
.L_x_306:
[----:B------:R-:W-:Y:S05]  /*17f50*/  BSYNC B1 ;  /* 0x0000000000017941 */ /* 0x000fea0003800000 */
.L_x_305:
        /* <DEDUP_REMOVED lines=13> */
.L_x_308:
[----:B------:R-:W-:Y:S05]  /*18030*/  BSYNC B1 ;  /* 0x0000000000017941 */ /* 0x000fea0003800000 */
.L_x_307:
        /* <DEDUP_REMOVED lines=13> */
.L_x_310:
[----:B------:R-:W-:Y:S05]  /*18110*/  BSYNC B1 ;  /* 0x0000000000017941 */ /* 0x000fea0003800000 */
.L_x_309:
        /* <DEDUP_REMOVED lines=13> */
.L_x_312:
[----:B------:R-:W-:Y:S05]  /*181f0*/  BSYNC B1 ;  /* 0x0000000000017941 */ /* 0x000fea0003800000 */
.L_x_311:
        /* <DEDUP_REMOVED lines=13> */
.L_x_314:
[----:B------:R-:W-:Y:S05]  /*182d0*/  BSYNC B1 ;  /* 0x0000000000017941 */ /* 0x000fea0003800000 */
.L_x_313:
        /* <DEDUP_REMOVED lines=13> */
.L_x_316:
[----:B------:R-:W-:Y:S05]  /*183b0*/  BSYNC B1 ;  /* 0x0000000000017941 */ /* 0x000fea0003800000 */
.L_x_315:
        /* <DEDUP_REMOVED lines=13> */
.L_x_318:
[----:B------:R-:W-:Y:S05]  /*18490*/  BSYNC B1 ;  /* 0x0000000000017941 */ /* 0x000fea0003800000 */
.L_x_317:
        /* <DEDUP_REMOVED lines=13> */
.L_x_320:
[----:B------:R-:W-:Y:S05]  /*18570*/  BSYNC B1 ;  /* 0x0000000000017941 */ /* 0x000fea0003800000 */
.L_x_319:
        /* <DEDUP_REMOVED lines=13> */
.L_x_322:
[----:B------:R-:W-:Y:S05]  /*18650*/  BSYNC B1 ;  /* 0x0000000000017941 */ /* 0x000fea0003800000 */
.L_x_321:
        /* <DEDUP_REMOVED lines=13> */
.L_x_324:
[----:B------:R-:W-:Y:S05]  /*18730*/  BSYNC B1 ;  /* 0x0000000000017941 */ /* 0x000fea0003800000 */
.L_x_323:
        /* <DEDUP_REMOVED lines=13> */
.L_x_326:
[----:B------:R-:W-:Y:S05]  /*18810*/  BSYNC B1 ;  /* 0x0000000000017941 */ /* 0x000fea0003800000 */
.L_x_325:
        /* <DEDUP_REMOVED lines=13> */
.L_x_328:
[----:B------:R-:W-:Y:S05]  /*188f0*/  BSYNC B1 ;  /* 0x0000000000017941 */ /* 0x000fea0003800000 */
.L_x_327:
        /* <DEDUP_REMOVED lines=13> */
.L_x_330:
[----:B------:R-:W-:Y:S05]  /*189d0*/  BSYNC B1 ;  /* 0x0000000000017941 */ /* 0x000fea0003800000 */
.L_x_329:
        /* <DEDUP_REMOVED lines=13> */
.L_x_332:
[----:B------:R-:W-:Y:S05]  /*18ab0*/  BSYNC B1 ;  /* 0x0000000000017941 */ /* 0x000fea0003800000 */
.L_x_331:
        /* <DEDUP_REMOVED lines=13> */
.L_x_334:
[----:B------:R-:W-:Y:S05]  /*18b90*/  BSYNC B1 ;  /* 0x0000000000017941 */ /* 0x000fea0003800000 */
.L_x_333:
        /* <DEDUP_REMOVED lines=13> */
.L_x_336:
[----:B------:R-:W-:Y:S05]  /*18c70*/  BSYNC B1 ;  /* 0x0000000000017941 */ /* 0x000fea0003800000 */
.L_x_335:
        /* <DEDUP_REMOVED lines=13> */
.L_x_338:
[----:B------:R-:W-:Y:S05]  /*18d50*/  BSYNC B1 ;  /* 0x0000000000017941 */ /* 0x000fea0003800000 */
.L_x_337:
        /* <DEDUP_REMOVED lines=13> */
.L_x_340:
[----:B------:R-:W-:Y:S05]  /*18e30*/  BSYNC B1 ;  /* 0x0000000000017941 */ /* 0x000fea0003800000 */
.L_x_339:
        /* <DEDUP_REMOVED lines=13> */
.L_x_342:
[----:B------:R-:W-:Y:S05]  /*18f10*/  BSYNC B1 ;  /* 0x0000000000017941 */ /* 0x000fea0003800000 */
.L_x_341:
        /* <DEDUP_REMOVED lines=13> */
.L_x_344:
[----:B------:R-:W-:Y:S05]  /*18ff0*/  BSYNC B1 ;  /* 0x0000000000017941 */ /* 0x000fea0003800000 */
.L_x_343:
        /* <DEDUP_REMOVED lines=13> */
.L_x_346:
[----:B------:R-:W-:Y:S05]  /*190d0*/  BSYNC B1 ;  /* 0x0000000000017941 */ /* 0x000fea0003800000 */
.L_x_345:
        /* <DEDUP_REMOVED lines=13> */
.L_x_348:
[----:B------:R-:W-:Y:S05]  /*191b0*/  BSYNC B1 ;  /* 0x0000000000017941 */ /* 0x000fea0003800000 */
.L_x_347:
        /* <DEDUP_REMOVED lines=13> */
.L_x_350:
[----:B------:R-:W-:Y:S05]  /*19290*/  BSYNC B1 ;  /* 0x0000000000017941 */ /* 0x000fea0003800000 */
.L_x_349:
        /* <DEDUP_REMOVED lines=13> */
.L_x_352:
[----:B------:R-:W-:Y:S05]  /*19370*/  BSYNC B1 ;  /* 0x0000000000017941 */ /* 0x000fea0003800000 */
.L_x_351:
        /* <DEDUP_REMOVED lines=13> */
.L_x_354:
[----:B------:R-:W-:Y:S05]  /*19450*/  BSYNC B1 ;  /* 0x0000000000017941 */ /* 0x000fea0003800000 */
.L_x_353:
        /* <DEDUP_REMOVED lines=13> */
.L_x_356:
[----:B------:R-:W-:Y:S05]  /*19530*/  BSYNC B1 ;  /* 0x0000000000017941 */ /* 0x000fea0003800000 */
.L_x_355:
        /* <DEDUP_REMOVED lines=13> */
.L_x_358:
[----:B------:R-:W-:Y:S05]  /*19610*/  BSYNC B1 ;  /* 0x0000000000017941 */ /* 0x000fea0003800000 */
.L_x_357:
        /* <DEDUP_REMOVED lines=13> */
.L_x_360:
[----:B------:R-:W-:Y:S05]  /*196f0*/  BSYNC B1 ;  /* 0x0000000000017941 */ /* 0x000fea0003800000 */
.L_x_359:
        /* <DEDUP_REMOVED lines=13> */
.L_x_362:
[----:B------:R-:W-:Y:S05]  /*197d0*/  BSYNC B1 ;  /* 0x0000000000017941 */ /* 0x000fea0003800000 */
.L_x_361:
        /* <DEDUP_REMOVED lines=13> */
.L_x_364:
[----:B------:R-:W-:Y:S05]  /*198b0*/  BSYNC B1 ;  /* 0x0000000000017941 */ /* 0x000fea0003800000 */
.L_x_363:
        /* <DEDUP_REMOVED lines=13> */
.L_x_366:
[----:B------:R-:W-:Y:S05]  /*19990*/  BSYNC B1 ;  /* 0x0000000000017941 */ /* 0x000fea0003800000 */
.L_x_365:
        /* <DEDUP_REMOVED lines=13> */
.L_x_368:
[----:B------:R-:W-:Y:S05]  /*19a70*/  BSYNC B1 ;  /* 0x0000000000017941 */ /* 0x000fea0003800000 */
.L_x_367:
        /* <DEDUP_REMOVED lines=13> */
.L_x_370:
[----:B------:R-:W-:Y:S05]  /*19b50*/  BSYNC B1 ;  /* 0x0000000000017941 */ /* 0x000fea0003800000 */
.L_x_369:
        /* <DEDUP_REMOVED lines=13> */
.L_x_372:
[----:B------:R-:W-:Y:S05]  /*19c30*/  BSYNC B1 ;  /* 0x0000000000017941 */ /* 0x000fea0003800000 */
.L_x_371:
        /* <DEDUP_REMOVED lines=13> */
.L_x_374:
[----:B------:R-:W-:Y:S05]  /*19d10*/  BSYNC B1 ;  /* 0x0000000000017941 */ /* 0x000fea0003800000 */
.L_x_373:
        /* <DEDUP_REMOVED lines=13> */
.L_x_376:
[----:B------:R-:W-:Y:S05]  /*19df0*/  BSYNC B1 ;  /* 0x0000000000017941 */ /* 0x000fea0003800000 */
.L_x_375:
        /* <DEDUP_REMOVED lines=13> */
.L_x_378:
[----:B------:R-:W-:Y:S05]  /*19ed0*/  BSYNC B1 ;  /* 0x0000000000017941 */ /* 0x000fea0003800000 */
.L_x_377:
        /* <DEDUP_REMOVED lines=13> */
.L_x_380:
[----:B------:R-:W-:Y:S05]  /*19fb0*/  BSYNC B1 ;  /* 0x0000000000017941 */ /* 0x000fea0003800000 */
.L_x_379:
        /* <DEDUP_REMOVED lines=13> */
.L_x_382:
[----:B------:R-:W-:Y:S05]  /*1a090*/  BSYNC B1 ;  /* 0x0000000000017941 */ /* 0x000fea0003800000 */
.L_x_381:
        /* <DEDUP_REMOVED lines=13> */
.L_x_384:
[----:B------:R-:W-:Y:S05]  /*1a170*/  BSYNC B1 ;  /* 0x0000000000017941 */ /* 0x000fea0003800000 */
.L_x_383:
        /* <DEDUP_REMOVED lines=13> */
.L_x_386:
[----:B------:R-:W-:Y:S05]  /*1a250*/  BSYNC B1 ;  /* 0x0000000000017941 */ /* 0x000fea0003800000 */
.L_x_385:
        /* <DEDUP_REMOVED lines=13> */
.L_x_388:
[----:B------:R-:W-:Y:S05]  /*1a330*/  BSYNC B1 ;  /* 0x0000000000017941 */ /* 0x000fea0003800000 */
.L_x_387:
        /* <DEDUP_REMOVED lines=13> */
.L_x_390:
[----:B------:R-:W-:Y:S05]  /*1a410*/  BSYNC B1 ;  /* 0x0000000000017941 */ /* 0x000fea0003800000 */
.L_x_389:
        /* <DEDUP_REMOVED lines=13> */
.L_x_392:
[----:B------:R-:W-:Y:S05]  /*1a4f0*/  BSYNC B1 ;  /* 0x0000000000017941 */ /* 0x000fea0003800000 */
.L_x_391:
        /* <DEDUP_REMOVED lines=13> */
.L_x_394:
[----:B------:R-:W-:Y:S05]  /*1a5d0*/  BSYNC B1 ;  /* 0x0000000000017941 */ /* 0x000fea0003800000 */
.L_x_393:
        /* <DEDUP_REMOVED lines=13> */
.L_x_396:
[----:B------:R-:W-:Y:S05]  /*1a6b0*/  BSYNC B1 ;  /* 0x0000000000017941 */ /* 0x000fea0003800000 */
.L_x_395:
        /* <DEDUP_REMOVED lines=13> */
.L_x_398:
[----:B------:R-:W-:Y:S05]  /*1a790*/  BSYNC B1 ;  /* 0x0000000000017941 */ /* 0x000fea0003800000 */
.L_x_397:
        /* <DEDUP_REMOVED lines=13> */
.L_x_400:
[----:B------:R-:W-:Y:S05]  /*1a870*/  BSYNC B1 ;  /* 0x0000000000017941 */ /* 0x000fea0003800000 */
.L_x_399:
        /* <DEDUP_REMOVED lines=13> */
.L_x_402:
[----:B------:R-:W-:Y:S05]  /*1a950*/  BSYNC B1 ;  /* 0x0000000000017941 */ /* 0x000fea0003800000 */
.L_x_401:
        /* <DEDUP_REMOVED lines=13> */
.L_x_404:
[----:B------:R-:W-:Y:S05]  /*1aa30*/  BSYNC B1 ;  /* 0x0000000000017941 */ /* 0x000fea0003800000 */
.L_x_403:
        /* <DEDUP_REMOVED lines=13> */
.L_x_406:
[----:B------:R-:W-:Y:S05]  /*1ab10*/  BSYNC B1 ;  /* 0x0000000000017941 */ /* 0x000fea0003800000 */
.L_x_405:
        /* <DEDUP_REMOVED lines=13> */
.L_x_408:
[----:B------:R-:W-:Y:S05]  /*1abf0*/  BSYNC B1 ;  /* 0x0000000000017941 */ /* 0x000fea0003800000 */
.L_x_407:
        /* <DEDUP_REMOVED lines=13> */
.L_x_410:
[----:B------:R-:W-:Y:S05]  /*1acd0*/  BSYNC B1 ;  /* 0x0000000000017941 */ /* 0x000fea0003800000 */
.L_x_409:
        /* <DEDUP_REMOVED lines=13> */
.L_x_412:
[----:B------:R-:W-:Y:S05]  /*1adb0*/  BSYNC B1 ;  /* 0x0000000000017941 */ /* 0x000fea0003800000 */
.L_x_411:
        /* <DEDUP_REMOVED lines=13> */
.L_x_414:
[----:B------:R-:W-:Y:S05]  /*1ae90*/  BSYNC B1 ;  /* 0x0000000000017941 */ /* 0x000fea0003800000 */
.L_x_413:
        /* <DEDUP_REMOVED lines=13> */
.L_x_416:
[----:B------:R-:W-:Y:S05]  /*1af70*/  BSYNC B1 ;  /* 0x0000000000017941 */ /* 0x000fea0003800000 */
.L_x_415:
        /* <DEDUP_REMOVED lines=13> */
.L_x_418:
[----:B------:R-:W-:Y:S05]  /*1b050*/  BSYNC B1 ;  /* 0x0000000000017941 */ /* 0x000fea0003800000 */
.L_x_417:
        /* <DEDUP_REMOVED lines=13> */
.L_x_420:
[----:B------:R-:W-:Y:S05]  /*1b130*/  BSYNC B1 ;  /* 0x0000000000017941 */ /* 0x000fea0003800000 */
.L_x_419:
        /* <DEDUP_REMOVED lines=13> */
.L_x_422:
[----:B------:R-:W-:Y:S05]  /*1b210*/  BSYNC B1 ;  /* 0x0000000000017941 */ /* 0x000fea0003800000 */
.L_x_421:
        /* <DEDUP_REMOVED lines=13> */
.L_x_424:
[----:B------:R-:W-:Y:S05]  /*1b2f0*/  BSYNC B1 ;  /* 0x0000000000017941 */ /* 0x000fea0003800000 */
.L_x_423:
        /* <DEDUP_REMOVED lines=13> */
.L_x_426:
[----:B------:R-:W-:Y:S05]  /*1b3d0*/  BSYNC B1 ;  /* 0x0000000000017941 */ /* 0x000fea0003800000 */
.L_x_425:
        /* <DEDUP_REMOVED lines=13> */
.L_x_428:
[----:B------:R-:W-:Y:S05]  /*1b4b0*/  BSYNC B1 ;  /* 0x0000000000017941 */ /* 0x000fea0003800000 */
.L_x_427:
        /* <DEDUP_REMOVED lines=13> */
.L_x_430:
[----:B------:R-:W-:Y:S05]  /*1b590*/  BSYNC B1 ;  /* 0x0000000000017941 */ /* 0x000fea0003800000 */
.L_x_429:
        /* <DEDUP_REMOVED lines=13> */
.L_x_432:
[----:B------:R-:W-:Y:S05]  /*1b670*/  BSYNC B1 ;  /* 0x0000000000017941 */ /* 0x000fea0003800000 */
.L_x_431:
        /* <DEDUP_REMOVED lines=13> */
.L_x_434:
[----:B------:R-:W-:Y:S05]  /*1b750*/  BSYNC B1 ;  /* 0x0000000000017941 */ /* 0x000fea0003800000 */
.L_x_433:
        /* <DEDUP_REMOVED lines=13> */
.L_x_436:
[----:B------:R-:W-:Y:S05]  /*1b830*/  BSYNC B1 ;  /* 0x0000000000017941 */ /* 0x000fea0003800000 */
.L_x_435:
        /* <DEDUP_REMOVED lines=13> */
.L_x_438:
[----:B------:R-:W-:Y:S05]  /*1b910*/  BSYNC B1 ;  /* 0x0000000000017941 */ /* 0x000fea0003800000 */
.L_x_437:
        /* <DEDUP_REMOVED lines=13> */
.L_x_440:
[----:B------:R-:W-:Y:S05]  /*1b9f0*/  BSYNC B1 ;  /* 0x0000000000017941 */ /* 0x000fea0003800000 */
.L_x_439:
        /* <DEDUP_REMOVED lines=13> */
.L_x_442:
[----:B------:R-:W-:Y:S05]  /*1bad0*/  BSYNC B1 ;  /* 0x0000000000017941 */ /* 0x000fea0003800000 */
.L_x_441:
        /* <DEDUP_REMOVED lines=13> */
.L_x_444:
[----:B------:R-:W-:Y:S05]  /*1bbb0*/  BSYNC B1 ;  /* 0x0000000000017941 */ /* 0x000fea0003800000 */
.L_x_443:
        /* <DEDUP_REMOVED lines=13> */
.L_x_446:
[----:B------:R-:W-:Y:S05]  /*1bc90*/  BSYNC B1 ;  /* 0x0000000000017941 */ /* 0x000fea0003800000 */
.L_x_445:
        /* <DEDUP_REMOVED lines=13> */
.L_x_448:
[----:B------:R-:W-:Y:S05]  /*1bd70*/  BSYNC B1 ;  /* 0x0000000000017941 */ /* 0x000fea0003800000 */
.L_x_447:
        /* <DEDUP_REMOVED lines=13> */
.L_x_450:
[----:B------:R-:W-:Y:S05]  /*1be50*/  BSYNC B1 ;  /* 0x0000000000017941 */ /* 0x000fea0003800000 */
.L_x_449:
        /* <DEDUP_REMOVED lines=13> */
.L_x_452:
[----:B------:R-:W-:Y:S05]  /*1bf30*/  BSYNC B1 ;  /* 0x0000000000017941 */ /* 0x000fea0003800000 */
.L_x_451:
        /* <DEDUP_REMOVED lines=13> */
.L_x_454:
[----:B------:R-:W-:Y:S05]  /*1c010*/  BSYNC B1 ;  /* 0x0000000000017941 */ /* 0x000fea0003800000 */
.L_x_453:
        /* <DEDUP_REMOVED lines=13> */
.L_x_456:
[----:B------:R-:W-:Y:S05]  /*1c0f0*/  BSYNC B1 ;  /* 0x0000000000017941 */ /* 0x000fea0003800000 */
.L_x_455:
        /* <DEDUP_REMOVED lines=13> */
.L_x_458:
[----:B------:R-:W-:Y:S05]  /*1c1d0*/  BSYNC B1 ;  /* 0x0000000000017941 */ /* 0x000fea0003800000 */
.L_x_457:
        /* <DEDUP_REMOVED lines=13> */
.L_x_460:
[----:B------:R-:W-:Y:S05]  /*1c2b0*/  BSYNC B1 ;  /* 0x0000000000017941 */ /* 0x000fea0003800000 */
.L_x_459:
        /* <DEDUP_REMOVED lines=13> */
.L_x_462:
[----:B------:R-:W-:Y:S05]  /*1c390*/  BSYNC B1 ;  /* 0x0000000000017941 */ /* 0x000fea0003800000 */
.L_x_461:
        /* <DEDUP_REMOVED lines=13> */
.L_x_464:
[----:B------:R-:W-:Y:S05]  /*1c470*/  BSYNC B1 ;  /* 0x0000000000017941 */ /* 0x000fea0003800000 */
.L_x_463:
        /* <DEDUP_REMOVED lines=13> */
.L_x_466:
[----:B------:R-:W-:Y:S05]  /*1c550*/  BSYNC B1 ;  /* 0x0000000000017941 */ /* 0x000fea0003800000 */
.L_x_465:
        /* <DEDUP_REMOVED lines=13> */
.L_x_468:
[----:B------:R-:W-:Y:S05]  /*1c630*/  BSYNC B1 ;  /* 0x0000000000017941 */ /* 0x000fea0003800000 */
.L_x_467:
        /* <DEDUP_REMOVED lines=13> */
.L_x_470:
[----:B------:R-:W-:Y:S05]  /*1c710*/  BSYNC B1 ;  /* 0x0000000000017941 */ /* 0x000fea0003800000 */
.L_x_469:
        /* <DEDUP_REMOVED lines=13> */
.L_x_472:
[----:B------:R-:W-:Y:S05]  /*1c7f0*/  BSYNC B1 ;  /* 0x0000000000017941 */ /* 0x000fea0003800000 */
.L_x_471:
        /* <DEDUP_REMOVED lines=13> */
.L_x_474:
[----:B------:R-:W-:Y:S05]  /*1c8d0*/  BSYNC B1 ;  /* 0x0000000000017941 */ /* 0x000fea0003800000 */
.L_x_473:
        /* <DEDUP_REMOVED lines=13> */
.L_x_476:
[----:B------:R-:W-:Y:S05]  /*1c9b0*/  BSYNC B1 ;  /* 0x0000000000017941 */ /* 0x000fea0003800000 */
.L_x_475:
        /* <DEDUP_REMOVED lines=13> */
.L_x_478:
[----:B------:R-:W-:Y:S05]  /*1ca90*/  BSYNC B1 ;  /* 0x0000000000017941 */ /* 0x000fea0003800000 */
.L_x_477:
        /* <DEDUP_REMOVED lines=13> */
.L_x_480:
[----:B------:R-:W-:Y:S05]  /*1cb70*/  BSYNC B1 ;  /* 0x0000000000017941 */ /* 0x000fea0003800000 */
.L_x_479:
        /* <DEDUP_REMOVED lines=13> */
.L_x_482:
[----:B------:R-:W-:Y:S05]  /*1cc50*/  BSYNC B1 ;  /* 0x0000000000017941 */ /* 0x000fea0003800000 */
.L_x_481:
        /* <DEDUP_REMOVED lines=13> */
.L_x_484:
[----:B------:R-:W-:Y:S05]  /*1cd30*/  BSYNC B1 ;  /* 0x0000000000017941 */ /* 0x000fea0003800000 */
.L_x_483:
        /* <DEDUP_REMOVED lines=13> */
.L_x_486:
[----:B------:R-:W-:Y:S05]  /*1ce10*/  BSYNC B1 ;  /* 0x0000000000017941 */ /* 0x000fea0003800000 */
.L_x_485:
        /* <DEDUP_REMOVED lines=13> */
.L_x_488:
[----:B------:R-:W-:Y:S05]  /*1cef0*/  BSYNC B1 ;  /* 0x0000000000017941 */ /* 0x000fea0003800000 */
.L_x_487:
        /* <DEDUP_REMOVED lines=13> */
.L_x_490:
[----:B------:R-:W-:Y:S05]  /*1cfd0*/  BSYNC B1 ;  /* 0x0000000000017941 */ /* 0x000fea0003800000 */
.L_x_489:
        /* <DEDUP_REMOVED lines=13> */
.L_x_492:
[----:B------:R-:W-:Y:S05]  /*1d0b0*/  BSYNC B1 ;  /* 0x0000000000017941 */ /* 0x000fea0003800000 */
.L_x_491:
        /* <DEDUP_REMOVED lines=13> */
.L_x_494:
[----:B------:R-:W-:Y:S05]  /*1d190*/  BSYNC B1 ;  /* 0x0000000000017941 */ /* 0x000fea0003800000 */
.L_x_493:
        /* <DEDUP_REMOVED lines=13> */
.L_x_496:
[----:B------:R-:W-:Y:S05]  /*1d270*/  BSYNC B1 ;  /* 0x0000000000017941 */ /* 0x000fea0003800000 */
.L_x_495:
        /* <DEDUP_REMOVED lines=13> */
.L_x_498:
[----:B------:R-:W-:Y:S05]  /*1d350*/  BSYNC B1 ;  /* 0x0000000000017941 */ /* 0x000fea0003800000 */
.L_x_497:
        /* <DEDUP_REMOVED lines=13> */
.L_x_500:
[----:B------:R-:W-:Y:S05]  /*1d430*/  BSYNC B1 ;  /* 0x0000000000017941 */ /* 0x000fea0003800000 */
.L_x_499:
        /* <DEDUP_REMOVED lines=13> */
.L_x_502:
[----:B------:R-:W-:Y:S05]  /*1d510*/  BSYNC B1 ;  /* 0x0000000000017941 */ /* 0x000fea0003800000 */
.L_x_501:
        /* <DEDUP_REMOVED lines=13> */
.L_x_504:
[----:B------:R-:W-:Y:S05]  /*1d5f0*/  BSYNC B1 ;  /* 0x0000000000017941 */ /* 0x000fea0003800000 */
.L_x_503:
        /* <DEDUP_REMOVED lines=13> */
.L_x_506:
[----:B------:R-:W-:Y:S05]  /*1d6d0*/  BSYNC B1 ;  /* 0x0000000000017941 */ /* 0x000fea0003800000 */
.L_x_505:
        /* <DEDUP_REMOVED lines=13> */
.L_x_508:
[----:B------:R-:W-:Y:S05]  /*1d7b0*/  BSYNC B1 ;  /* 0x0000000000017941 */ /* 0x000fea0003800000 */
.L_x_507:
        /* <DEDUP_REMOVED lines=13> */
.L_x_510:
[----:B------:R-:W-:Y:S05]  /*1d890*/  BSYNC B1 ;  /* 0x0000000000017941 */ /* 0x000fea0003800000 */
.L_x_509:
        /* <DEDUP_REMOVED lines=13> */
.L_x_512:
[----:B------:R-:W-:Y:S05]  /*1d970*/  BSYNC B1 ;  /* 0x0000000000017941 */ /* 0x000fea0003800000 */
.L_x_511:
        /* <DEDUP_REMOVED lines=13> */
.L_x_514:
[----:B------:R-:W-:Y:S05]  /*1da50*/  BSYNC B1 ;  /* 0x0000000000017941 */ /* 0x000fea0003800000 */
.L_x_513:
        /* <DEDUP_REMOVED lines=13> */
.L_x_516:
[----:B------:R-:W-:Y:S05]  /*1db30*/  BSYNC B1 ;  /* 0x0000000000017941 */ /* 0x000fea0003800000 */
.L_x_515:
        /* <DEDUP_REMOVED lines=13> */
.L_x_518:
[----:B------:R-:W-:Y:S05]  /*1dc10*/  BSYNC B1 ;  /* 0x0000000000017941 */ /* 0x000fea0003800000 */
.L_x_517:
        /* <DEDUP_REMOVED lines=13> */
.L_x_520:
[----:B------:R-:W-:Y:S05]  /*1dcf0*/  BSYNC B1 ;  /* 0x0000000000017941 */ /* 0x000fea0003800000 */
.L_x_519:
        /* <DEDUP_REMOVED lines=13> */
.L_x_522:
[----:B------:R-:W-:Y:S05]  /*1ddd0*/  BSYNC B1 ;  /* 0x0000000000017941 */ /* 0x000fea0003800000 */
.L_x_521:
        /* <DEDUP_REMOVED lines=13> */
.L_x_524:
[----:B------:R-:W-:Y:S05]  /*1deb0*/  BSYNC B1 ;  /* 0x0000000000017941 */ /* 0x000fea0003800000 */
.L_x_523:
        /* <DEDUP_REMOVED lines=13> */
.L_x_526:
[----:B------:R-:W-:Y:S05]  /*1df90*/  BSYNC B1 ;  /* 0x0000000000017941 */ /* 0x000fea0003800000 */
.L_x_525:
        /* <DEDUP_REMOVED lines=13> */
.L_x_528:
[----:B------:R-:W-:Y:S05]  /*1e070*/  BSYNC B1 ;  /* 0x0000000000017941 */ /* 0x000fea0003800000 */
.L_x_527:
        /* <DEDUP_REMOVED lines=13> */
.L_x_530:
[----:B------:R-:W-:Y:S05]  /*1e150*/  BSYNC B1 ;  /* 0x0000000000017941 */ /* 0x000fea0003800000 */
.L_x_529:
        /* <DEDUP_REMOVED lines=13> */
.L_x_532:
[----:B------:R-:W-:Y:S05]  /*1e230*/  BSYNC B1 ;  /* 0x0000000000017941 */ /* 0x000fea0003800000 */
.L_x_531:
        /* <DEDUP_REMOVED lines=13> */
.L_x_534:
[----:B------:R-:W-:Y:S05]  /*1e310*/  BSYNC B1 ;  /* 0x0000000000017941 */ /* 0x000fea0003800000 */
.L_x_533:
        /* <DEDUP_REMOVED lines=13> */
.L_x_536:
[----:B------:R-:W-:Y:S05]  /*1e3f0*/  BSYNC B1 ;  /* 0x0000000000017941 */ /* 0x000fea0003800000 */
.L_x_535:
        /* <DEDUP_REMOVED lines=13> */
.L_x_538:
[----:B------:R-:W-:Y:S05]  /*1e4d0*/  BSYNC B1 ;  /* 0x0000000000017941 */ /* 0x000fea0003800000 */
.L_x_537:
        /* <DEDUP_REMOVED lines=13> */
.L_x_540:
[----:B------:R-:W-:Y:S05]  /*1e5b0*/  BSYNC B1 ;  /* 0x0000000000017941 */ /* 0x000fea0003800000 */
.L_x_539:
[----:B--234-:R-:W2:Y:S01]  /*1e5c0*/  LDL.LU R3, [R1+0x448] ;  /* 0x0004480001037983 */ /* 0x01cea20000300800 */
[----:B-----5:R-:W-:Y:S01]  /*1e5d0*/  LOP3.LUT R6, R6, 0xff, RZ, 0xc0, !PT ;  /* 0x000000ff06067812 */ /* 0x020fe200078ec0ff */
[----:B------:R-:W-:Y:S01]  /*1e5e0*/  BSSY B1, `(.L_x_541) ;  /* 0x000000b000017945 */ /* 0x000fe20003800000 */
[----:B------:R-:W-:Y:S02]  /*1e5f0*/  ISETP.LT.OR P2, PT, R0, 0xf9, !P1 ;  /* 0x000000f90000780c */ /* 0x000fe40004f41670 */
[----:B------:R-:W-:Y:S02]  /*1e600*/  F2FP.F16.E5M2.UNPACK_B R6, R6 ;  /* 0x00000006ff06723e */ /* 0x000fe400020004ff */
[----:B------:R-:W-:-:S03]  /*1e610*/  PRMT R2, RZ, 0x7610, R2 ;  /* 0x00007610ff027816 */ /* 0x000fc60000000002 */
[----:B------:R-:W-:-:S05]  /*1e620*/  HADD2.F32 R6, -RZ, R6.H0_H0 ;  /* 0x20000006ff067230 */ /* 0x000fca0000004100 */
[----:B------:R-:W-:-:S04]  /*1e630*/  FMUL R6, R6, UR23 ;  /* 0x0000001706067c20 */ /* 0x000fc80008400000 */
[----:B--2---:R-:W-:-:S05]  /*1e640*/  FFMA R6, R3, UR22, R6 ;  /* 0x0000001603067c23 */ /* 0x004fca0008000006 */
[----:B------:R-:W-:-:S05]  /*1e650*/  F2FP.SATFINITE.E5M2.F32.PACK_AB_MERGE_C R3, RZ, R6, RZ ;  /* 0x00000006ff03723e */ /* 0x000fca00048060ff */
[----:B------:R2:W-:Y:S01]  /*1e660*/  @!P0 STG.E.U8 desc[UR20][R30.64+0xf9], R3 ;  /* 0x0000f9031e008986 */ /* 0x0005e2000c101114 */
[----:B------:R-:W-:Y:S05]  /*1e670*/  @P2 BRA `(.L_x_542) ;  /* 0x0000000000042947 */ /* 0x000fea0003800000 */
[----:B------:R3:W5:Y:S02]  /*1e680*/  LDG.E.U8 R2, desc[UR20][R4.64+0xf8] ;  /* 0x0000f81404027981 */ /* 0x000764000c1e1100 */
.L_x_542:
[----:B------:R-:W-:Y:S05]  /*1e690*/  BSYNC B1 ;  /* 0x0000000000017941 */ /* 0x000fea0003800000 */
.L_x_541:
[----:B--2---:R-:W2:Y:S01]  /*1e6a0*/  LDL.LU R3, [R1+0x44c] ;  /* 0x00044c0001037983 */ /* 0x004ea20000300800 */
        /* <DEDUP_REMOVED lines=12> */
.L_x_544:
[----:B------:R-:W-:Y:S05]  /*1e770*/  BSYNC B1 ;  /* 0x0000000000017941 */ /* 0x000fea0003800000 */
.L_x_543:
[----:B------:R-:W-:Y:S05]  /*1e780*/  @P1 BRA `(.L_x_545) ;  /* 0x0000004800881947 */ /* 0x000fea0003800000 */
[----:B------:R-:W2:Y:S01]  /*1e790*/  LDL.LU R2, [R1+0x450] ;  /* 0x0004500001027983 */ /* 0x000ea20000300800 */
[----:B-----5:R-:W-:-:S04]  /*1e7a0*/  LOP3.LUT R0, R0, 0xff, RZ, 0xc0, !PT ;  /* 0x000000ff00007812 */ /* 0x020fc800078ec0ff */
[----:B------:R-:W-:-:S05]  /*1e7b0*/  F2FP.F16.E5M2.UNPACK_B R0, R0 ;  /* 0x00000000ff00723e */ /* 0x000fca00020004ff */
[----:B------:R-:W-:-:S05]  /*1e7c0*/  HADD2.F32 R0, -RZ, R0.H0_H0 ;  /* 0x20000000ff007230 */ /* 0x000fca0000004100 */
[----:B------:R-:W-:-:S04]  /*1e7d0*/  FMUL R0, R0, UR23 ;  /* 0x0000001700007c20 */ /* 0x000fc80008400000 */
[----:B--2---:R-:W-:-:S05]  /*1e7e0*/  FFMA R0, R2, UR22, R0 ;  /* 0x0000001602007c23 */ /* 0x004fca0008000000 */
[----:B------:R-:W-:-:S05]  /*1e7f0*/  F2FP.SATFINITE.E5M2.F32.PACK_AB_MERGE_C R3, RZ, R0, RZ ;  /* 0x00000000ff03723e */ /* 0x000fca00048060ff */
[----:B------:R2:W-:Y:S01]  /*1e800*/  STG.E.U8 desc[UR20][R28.64+0xf9], R3 ;  /* 0x0000f9031c007986 */ /* 0x0005e2000c101114 */
[----:B------:R-:W-:Y:S05]  /*1e810*/  BRA `(.L_x_545) ;  /* 0x0000004800647947 */ /* 0x000fea0003800000 */
.L_x_32:
[----:B------:R-:W-:Y:S01]  /*1e820*/  ISETP.GE.AND P3, PT, R34, 0x1, PT ;  /* 0x000000012200780c */ /* 0x000fe20003f66270 */
[----:B------:R-:W-:Y:S01]  /*1e830*/  FMUL R3, R3, UR22 ;  /* 0x0000001603037c20 */ /* 0x000fe20008400000 */
[----:B------:R-:W3:Y:S02]  /*1e840*/  LDL.LU R2, [R1+0x200] ;  /* 0x0002000001027983 */ /* 0x000ee40000300800 */
[----:B------:R-:W-:Y:S02]  /*1e850*/  ISETP.LT.OR P0, PT, R0, 0x1, !P3 ;  /* 0x000000010000780c */ /* 0x000fe40005f01670 */
[----:B------:R-:W-:Y:S01]  /*1e860*/  F2FP.SATFINITE.E5M2.F32.PACK_AB_MERGE_C R3, RZ, R3, RZ ;  /* 0x00000003ff03723e */ /* 0x000fe200048060ff */
[----:B------:R-:W-:Y:S01]  /*1e870*/  FMUL R4, R4, UR22 ;  /* 0x0000001604047c20 */ /* 0x000fe20008400000 */
[----:B------:R-:W-:Y:S01]  /*1e880*/  ISETP.GE.AND P2, PT, R34, 0x9, PT ;  /* 0x000000092200780c */ /* 0x000fe20003f46270 */
[----:B------:R-:W-:Y:S01]  /*1e890*/  FMUL R5, R5, UR22 ;  /* 0x0000001605057c20 */ /* 0x000fe20008400000 */
[----:B------:R-:W-:Y:S01]  /*1e8a0*/  ISETP.LT.OR P1, PT, R0, 0x9, !P3 ;  /* 0x000000090000780c */ /* 0x000fe20005f21670 */
[----:B------:R-:W-:Y:S01]  /*1e8b0*/  FMUL R6, R6, UR22 ;  /* 0x0000001606067c20 */ /* 0x000fe20008400000 */
[----:B------:R-:W-:Y:S01]  /*1e8c0*/  FMUL R7, R7, UR22 ;  /* 0x0000001607077c20 */ /* 0x000fe20008400000 */
[----:B------:R-:W-:Y:S01]  /*1e8d0*/  FMUL R8, R8, UR22 ;  /* 0x0000001608087c20 */ /* 0x000fe20008400000 */
[----:B------:R-:W-:Y:S01]  /*1e8e0*/  FMUL R9, R9, UR22 ;  /* 0x0000001609097c20 */ /* 0x000fe20008400000 */
[----:B------:R-:W-:Y:S01]  /*1e8f0*/  FMUL R10, R10, UR22 ;  /* 0x000000160a0a7c20 */ /* 0x000fe20008400000 */
[----:B------:R-:W-:Y:S01]  /*1e900*/  FMUL R11, R11, UR22 ;  /* 0x000000160b0b7c20 */ /* 0x000fe20008400000 */
[----:B------:R0:W-:Y:S01]  /*1e910*/  @!P0 STG.E.U8 desc[UR20][R24.64], R3 ;  /* 0x0000000318008986 */ /* 0x0001e2000c101114 */
[----:B------:R-:W-:-:S02]  /*1e920*/  ISETP.LT.OR P0, PT, R0, 0x2, !P3 ;  /* 0x000000020000780c */ /* 0x000fc40005f01670 */
[----:B------:R-:W-:Y:S01]  /*1e930*/  F2FP.SATFINITE.E5M2.F32.PACK_AB_MERGE_C R4, RZ, R4, RZ ;  /* 0x00000004ff04723e */ /* 0x000fe200048060ff */
[----:B------:R-:W-:Y:S01]  /*1e940*/  FMUL R12, R12, UR22 ;  /* 0x000000160c0c7c20 */ /* 0x000fe20008400000 */
[----:B------:R-:W-:Y:S01]  /*1e950*/  F2FP.SATFINITE.E5M2.F32.PACK_AB_MERGE_C R5, RZ, R5, RZ ;  /* 0x00000005ff05723e */ /* 0x000fe200048060ff */
[----:B------:R-:W-:Y:S01]  /*1e960*/  FMUL R13, R13, UR22 ;  /* 0x000000160d0d7c20 */ /* 0x000fe20008400000 */
[----:B------:R-:W-:Y:S01]  /*1e970*/  FMUL R14, R14, UR22 ;  /* 0x000000160e0e7c20 */ /* 0x000fe20008400000 */
[----:B------:R-:W-:Y:S01]  /*1e980*/  FMUL R15, R15, UR22 ;  /* 0x000000160f0f7c20 */ /* 0x000fe20008400000 */
[----:B------:R-:W-:Y:S01]  /*1e990*/  FMUL R16, R16, UR22 ;  /* 0x0000001610107c20 */ /* 0x000fe20008400000 */
[----:B------:R-:W-:Y:S01]  /*1e9a0*/  FMUL R17, R17, UR22 ;  /* 0x0000001611117c20 */ /* 0x000fe20008400000 */
[----:B------:R-:W-:Y:S01]  /*1e9b0*/  FMUL R18, R18, UR22 ;  /* 0x0000001612127c20 */ /* 0x000fe20008400000 */
[----:B------:R-:W-:Y:S01]  /*1e9c0*/  FMUL R19, R19, UR22 ;  /* 0x0000001613137c20 */ /* 0x000fe20008400000 */
[----:B------:R-:W-:Y:S01]  /*1e9d0*/  FMUL R20, R20, UR22 ;  /* 0x0000001614147c20 */ /* 0x000fe20008400000 */
[----:B------:R-:W-:Y:S01]  /*1e9e0*/  @!P0 STG.E.U8 desc[UR20][R24.64+0x1], R4 ;  /* 0x0000010418008986 */ /* 0x000fe2000c101114 */
[----:B------:R-:W-:-:S02]  /*1e9f0*/  ISETP.LT.OR P0, PT, R0, 0x1, !P2 ;  /* 0x000000010000780c */ /* 0x000fc40005701670 */
[----:B------:R-:W-:Y:S01]  /*1ea00*/  F2FP.SATFINITE.E5M2.F32.PACK_AB_MERGE_C R6, RZ, R6, RZ ;  /* 0x00000006ff06723e */ /* 0x000fe200048060ff */
[----:B------:R-:W-:Y:S01]  /*1ea10*/  FMUL R21, R21, UR22 ;  /* 0x0000001615157c20 */ /* 0x000fe20008400000 */
[----:B------:R-:W4:Y:S09]  /*1ea20*/  LDL.LU R41, [R1+0x204] ;  /* 0x0002040001297983 */ /* 0x000f320000300800 */
[----:B------:R1:W-:Y:S01]  /*1ea30*/  @!P0 STG.E.U8 desc[UR20][R26.64], R5 ;  /* 0x000000051a008986 */ /* 0x0003e2000c101114 */
[----:B------:R-:W-:-:S02]  /*1ea40*/  ISETP.LT.OR P0, PT, R0, 0x2, !P2 ;  /* 0x000000020000780c */ /* 0x000fc40005701670 */
[----:B------:R-:W-:Y:S01]  /*1ea50*/  F2FP.SATFINITE.E5M2.F32.PACK_AB_MERGE_C R7, RZ, R7, RZ ;  /* 0x00000007ff07723e */ /* 0x000fe200048060ff */
[----:B------:R-:W5:Y:S01]  /*1ea60*/  LDL.LU R39, [R1+0x208] ;  /* 0x0002080001277983 */ /* 0x000f620000300800 */
[----:B------:R-:W-:Y:S02]  /*1ea70*/  F2FP.SATFINITE.E5M2.F32.PACK_AB_MERGE_C R8, RZ, R8, RZ ;  /* 0x00000008ff08723e */ /* 0x000fe400048060ff */
[----:B------:R-:W-:Y:S01]  /*1ea80*/  F2FP.SATFINITE.E5M2.F32.PACK_AB_MERGE_C R9, RZ, R9, RZ ;  /* 0x00000009ff09723e */ /* 0x000fe200048060ff */
[----:B------:R-:W-:Y:S01]  /*1ea90*/  FMUL R22, R22, UR22 ;  /* 0x0000001616167c20 */ /* 0x000fe20008400000 */
[C---:B------:R-:W-:Y:S01]  /*1eaa0*/  ISETP.LT.OR P5, PT, R0.reuse, 0xa, !P2 ;  /* 0x0000000a0000780c */ /* 0x040fe200057a1670 */
[----:B------:R-:W2:Y:S04]  /*1eab0*/  LDL.LU R35, [R1+0x20c] ;  /* 0x00020c0001237983 */ /* 0x000ea80000300800 */
[----:B------:R-:W-:Y:S01]  /*1eac0*/  @!P0 STG.E.U8 desc[UR20][R26.64+0x1], R6 ;  /* 0x000001061a008986 */ /* 0x000fe2000c101114 */
[----:B------:R-:W-:-:S03]  /*1ead0*/  ISETP.LT.OR P0, PT, R0, 0xa, !P3 ;  /* 0x0000000a0000780c */ /* 0x000fc60005f01670 */
[----:B------:R-:W-:Y:S01]  /*1eae0*/  @!P1 STG.E.U8 desc[UR20][R24.64+0x8], R7 ;  /* 0x0000080718009986 */ /* 0x000fe2000c101114 */
[----:B------:R-:W-:Y:S02]  /*1eaf0*/  ISETP.LT.OR P1, PT, R0, 0x9, !P2 ;  /* 0x000000090000780c */ /* 0x000fe40005721670 */
[----:B------:R-:W-:Y:S01]  /*1eb00*/  F2FP.SATFINITE.E5M2.F32.PACK_AB_MERGE_C R10, RZ, R10, RZ ;  /* 0x0000000aff0a723e */ /* 0x000fe200048060ff */
[----:B------:R-:W-:Y:S01]  /*1eb10*/  FMUL R152, R152, UR22 ;  /* 0x0000001698987c20 */ /* 0x000fe20008400000 */
[----:B------:R-:W-:Y:S01]  /*1eb20*/  F2FP.SATFINITE.E5M2.F32.PACK_AB_MERGE_C R11, RZ, R11, RZ ;  /* 0x0000000bff0b723e */ /* 0x000fe200048060ff */
[----:B------:R-:W5:Y:S04]  /*1eb30*/  LDL.LU R33, [R1+0x210] ;  /* 0x0002100001217983 */ /* 0x000f680000300800 */
[----:B------:R-:W-:Y:S01]  /*1eb40*/  @!P0 STG.E.U8 desc[UR20][R24.64+0x9], R8 ;  /* 0x0000090818008986 */ /* 0x000fe2000c101114 */
[----:B------:R-:W-:-:S03]  /*1eb50*/  ISETP.LT.OR P0, PT, R0, 0x11, !P3 ;  /* 0x000000110000780c */ /* 0x000fc60005f01670 */
[----:B------:R-:W-:Y:S01]  /*1eb60*/  @!P1 STG.E.U8 desc[UR20][R26.64+0x8], R9 ;  /* 0x000008091a009986 */ /* 0x000fe2000c101114 */
[C---:B------:R-:W-:Y:S02]  /*1eb70*/  ISETP.LT.OR P1, PT, R0.reuse, 0x12, !P3 ;  /* 0x000000120000780c */ /* 0x040fe40005f21670 */
[----:B------:R-:W-:Y:S01]  /*1eb80*/  F2FP.SATFINITE.E5M2.F32.PACK_AB_MERGE_C R12, RZ, R12, RZ ;  /* 0x0000000cff0c723e */ /* 0x000fe200048060ff */
[----:B------:R-:W-:Y:S01]  /*1eb90*/  @!P5 STG.E.U8 desc[UR20][R26.64+0x9], R10 ;  /* 0x0000090a1a00d986 */ /* 0x000fe2000c101114 */
[C---:B------:R-:W-:Y:S02]  /*1eba0*/  ISETP.LT.OR P5, PT, R0.reuse, 0x11, !P2 ;  /* 0x000000110000780c */ /* 0x040fe400057a1670 */
[----:B------:R-:W-:Y:S01]  /*1ebb0*/  F2FP.SATFINITE.E5M2.F32.PACK_AB_MERGE_C R13, RZ, R13, RZ ;  /* 0x0000000dff0d723e */ /* 0x000fe200048060ff */
[----:B------:R-:W5:Y:S01]  /*1ebc0*/  LDL.LU R32, [R1+0x214] ;  /* 0x0002140001207983 */ /* 0x000f620000300800 */
[----:B------:R-:W-:Y:S01]  /*1ebd0*/  F2FP.SATFINITE.E5M2.F32.PACK_AB_MERGE_C R14, RZ, R14, RZ ;  /* 0x0000000eff0e723e */ /* 0x000fe200048060ff */
[----:B------:R-:W-:Y:S01]  /*1ebe0*/  FMUL R23, R23, UR22 ;  /* 0x0000001617177c20 */ /* 0x000fe20008400000 */
[----:B------:R-:W-:Y:S01]  /*1ebf0*/  F2FP.SATFINITE.E5M2.F32.PACK_AB_MERGE_C R15, RZ, R15, RZ ;  /* 0x0000000fff0f723e */ /* 0x000fe200048060ff */
[----:B------:R-:W-:Y:S01]  /*1ec00*/  @!P0 STG.E.U8 desc[UR20][R24.64+0x10], R11 ;  /* 0x0000100b18008986 */ /* 0x000fe2000c101114 */
[C---:B------:R-:W-:Y:S01]  /*1ec10*/  ISETP.LT.OR P0, PT, R0.reuse, 0x12, !P2 ;  /* 0x000000120000780c */ /* 0x040fe20005701670 */
[----:B------:R-:W-:Y:S01]  /*1ec20*/  FMUL R153, R153, UR22 ;  /* 0x0000001699997c20 */ /* 0x000fe20008400000 */
[----:B------:R-:W-:Y:S01]  /*1ec30*/  F2FP.SATFINITE.E5M2.F32.PACK_AB_MERGE_C R16, RZ, R16, RZ ;  /* 0x00000010ff10723e */ /* 0x000fe200048060ff */
[----:B------:R-:W-:Y:S01]  /*1ec40*/  @!P1 STG.E.U8 desc[UR20][R24.64+0x11], R12 ;  /* 0x0000110c18009986 */ /* 0x000fe2000c101114 */
[----:B------:R-:W-:Y:S01]  /*1ec50*/  ISETP.LT.OR P1, PT, R0, 0x19, !P3 ;  /* 0x000000190000780c */ /* 0x000fe20005f21670 */
[----:B------:R-:W-:Y:S01]  /*1ec60*/  FMUL R154, R154, UR22 ;  /* 0x000000169a9a7c20 */ /* 0x000fe20008400000 */
[----:B------:R-:W-:Y:S01]  /*1ec70*/  F2FP.SATFINITE.E5M2.F32.PACK_AB_MERGE_C R17, RZ, R17, RZ ;  /* 0x00000011ff11723e */ /* 0x000fe200048060ff */
[----:B------:R-:W-:Y:S01]  /*1ec80*/  @!P5 STG.E.U8 desc[UR20][R26.64+0x10], R13 ;  /* 0x0000100d1a00d986 */ /* 0x000fe2000c101114 */
[----:B------:R-:W-:Y:S01]  /*1ec90*/  ISETP.LT.OR P5, PT, R0, 0x1a, !P3 ;  /* 0x0000001a0000780c */ /* 0x000fe20005fa1670 */
[----:B------:R-:W-:Y:S01]  /*1eca0*/  FMUL R156, R156, UR22 ;  /* 0x000000169c9c7c20 */ /* 0x000fe20008400000 */
        /* <DEDUP_REMOVED lines=20> */
[C---:B------:R-:W-:Y:S01]  /*1edf0*/  ISETP.LT.OR P6, PT, R0.reuse, 0x2a, !P2 ;  /* 0x0000002a0000780c */ /* 0x040fe200057c1670 */
        /* <DEDUP_REMOVED lines=36> */
[----:B------:R-:W-:Y:S01]  /*1f040*/  @!P6 STG.E.U8 desc[UR20][R26.64+0x29], R154 ;  /* 0x0000299a1a00e986 */ /* 0x000fe2000c101114 */
[C---:B------:R-:W-:Y:S01]  /*1f050*/  ISETP.LT.OR P6, PT, R0.reuse, 0x32, !P2 ;  /* 0x000000320000780c */ /* 0x040fe200057c1670 */
        /* <DEDUP_REMOVED lines=21> */
[----:B0-----:R-:W-:Y:S01]  /*1f1b0*/  F2FP.SATFINITE.E5M2.F32.PACK_AB_MERGE_C R3, RZ, R168, RZ ;  /* 0x000000a8ff03723e */ /* 0x001fe200048060ff */
        /* <DEDUP_REMOVED lines=11> */
[----:B-1----:R-:W-:Y:S01]  /*1f270*/  F2FP.SATFINITE.E5M2.F32.PACK_AB_MERGE_C R5, RZ, R170, RZ ;  /* 0x000000aaff05723e */ /* 0x002fe200048060ff */
        /* <DEDUP_REMOVED lines=20> */
[----:B------:R0:W-:Y:S01]  /*1f3c0*/  @!P1 STG.E.U8 desc[UR20][R24.64+0x49], R3 ;  /* 0x0000490318009986 */ /* 0x0001e2000c101114 */
[----:B------:R-:W-:Y:S01]  /*1f3d0*/  ISETP.LT.OR P1, PT, R0, 0x52, !P3 ;  /* 0x000000520000780c */ /* 0x000fe20005f21670 */
[----:B------:R-:W-:Y:S01]  /*1f3e0*/  FMUL R186, R186, UR22 ;  /* 0x00000016baba7c20 */ /* 0x000fe20008400000 */
[----:B------:R-:W-:Y:S01]  /*1f3f0*/  F2FP.SATFINITE.E5M2.F32.PACK_AB_MERGE_C R181, RZ, R181, RZ ;  /* 0x000000b5ffb5723e */ /* 0x000fe200048060ff */
[----:B------:R-:W-:Y:S01]  /*1f400*/  @!P5 STG.E.U8 desc[UR20][R26.64+0x48], R169 ;  /* 0x000048a91a00d986 */ /* 0x000fe2000c101114 */
[----:B------:R-:W-:Y:S01]  /*1f410*/  ISETP.LT.OR P5, PT, R0, 0x51, !P2 ;  /* 0x000000510000780c */ /* 0x000fe200057a1670 */
[----:B------:R-:W-:Y:S01]  /*1f420*/  FMUL R188, R188, UR22 ;  /* 0x00000016bcbc7c20 */ /* 0x000fe20008400000 */
[----:B------:R-:W-:Y:S01]  /*1f430*/  F2FP.SATFINITE.E5M2.F32.PACK_AB_MERGE_C R183, RZ, R183, RZ ;  /* 0x000000b7ffb7723e */ /* 0x000fe200048060ff */
[----:B------:R1:W-:Y:S01]  /*1f440*/  @!P6 STG.E.U8 desc[UR20][R26.64+0x49], R5 ;  /* 0x000049051a00e986 */ /* 0x0003e2000c101114 */
[C---:B------:R-:W-:Y:S01]  /*1f450*/  ISETP.LT.OR P6, PT, R0.reuse, 0x52, !P2 ;  /* 0x000000520000780c */ /* 0x040fe200057c1670 */
[----:B------:R-:W-:Y:S01]  /*1f460*/  FMUL R187, R187, UR22 ;  /* 0x00000016bbbb7c20 */ /* 0x000fe20008400000 */
[----:B------:R-:W-:Y:S01]  /*1f470*/  F2FP.SATFINITE.E5M2.F32.PACK_AB_MERGE_C R185, RZ, R185, RZ ;  /* 0x000000b9ffb9723e */ /* 0x000fe200048060ff */
[----:B------:R-:W-:Y:S01]  /*1f480*/  @!P0 STG.E.U8 desc[UR20][R24.64+0x50], R171 ;  /* 0x000050ab18008986 */ /* 0x000fe2000c101114 */
[----:B0-----:R-:W-:Y:S01]  /*1f490*/  F2FP.SATFINITE.E5M2.F32.PACK_AB_MERGE_C R3, RZ, R172, RZ ;  /* 0x000000acff03723e */ /* 0x001fe200048060ff */
[----:B------:R-:W-:Y:S01]  /*1f4a0*/  FMUL R189, R189, UR22 ;  /* 0x00000016bdbd7c20 */ /* 0x000fe20008400000 */
[----:B------:R-:W-:Y:S01]  /*1f4b0*/  ISETP.LT.OR P0, PT, R0, 0x59, !P3 ;  /* 0x000000590000780c */ /* 0x000fe20005f01670 */
[----:B------:R-:W-:Y:S01]  /*1f4c0*/  FMUL R190, R190, UR22 ;  /* 0x00000016bebe7c20 */ /* 0x000fe20008400000 */
[----:B------:R-:W-:Y:S01]  /*1f4d0*/  FMUL R192, R192, UR22 ;  /* 0x00000016c0c07c20 */ /* 0x000fe20008400000 */
[----:B------:R0:W-:Y:S01]  /*1f4e0*/  @!P1 STG.E.U8 desc[UR20][R24.64+0x51], R3 ;  /* 0x0000510318009986 */ /* 0x0001e2000c101114 */
[C---:B------:R-:W-:Y:S01]  /*1f4f0*/  ISETP.LT.OR P1, PT, R0.reuse, 0x5a, !P3 ;  /* 0x0000005a0000780c */ /* 0x040fe20005f21670 */
[----:B------:R-:W-:Y:S01]  /*1f500*/  FMUL R191, R191, UR22 ;  /* 0x00000016bfbf7c20 */ /* 0x000fe20008400000 */
[----:B-1----:R-:W-:Y:S01]  /*1f510*/  F2FP.SATFINITE.E5M2.F32.PACK_AB_MERGE_C R5, RZ, R174, RZ ;  /* 0x000000aeff05723e */ /* 0x002fe200048060ff */
        /* <DEDUP_REMOVED lines=9> */
[----:B0-----:R-:W-:Y:S01]  /*1f5b0*/  F2FP.SATFINITE.E5M2.F32.PACK_AB_MERGE_C R3, RZ, R176, RZ ;  /* 0x000000b0ff03723e */ /* 0x001fe200048060ff */
[----:B------:R-:W-:Y:S01]  /*1f5c0*/  FMUL R196, R196, UR22 ;  /* 0x00000016c4c47c20 */ /* 0x000fe20008400000 */
[C---:B------:R-:W-:Y:S01]  /*1f5d0*/  ISETP.LT.OR P0, PT, R0.reuse, 0x61, !P3 ;  /* 0x000000610000780c */ /* 0x040fe20005f01670 */
[----:B------:R-:W-:Y:S01]  /*1f5e0*/  FMUL R195, R195, UR22 ;  /* 0x00000016c3c37c20 */ /* 0x000fe20008400000 */
[----:B------:R-:W-:Y:S01]  /*1f5f0*/  F2FP.SATFINITE.E5M2.F32.PACK_AB_MERGE_C R191, RZ, R191, RZ ;  /* 0x000000bfffbf723e */ /* 0x000fe200048060ff */
[----:B------:R0:W-:Y:S01]  /*1f600*/  @!P1 STG.E.U8 desc[UR20][R24.64+0x59], R3 ;  /* 0x0000590318009986 */ /* 0x0001e2000c101114 */
[C---:B------:R-:W-:Y:S01]  /*1f610*/  ISETP.LT.OR P1, PT, R0.reuse, 0x62, !P3 ;  /* 0x000000620000780c */ /* 0x040fe20005f21670 */
[----:B------:R-:W-:Y:S01]  /*1f620*/  FMUL R197, R197, UR22 ;  /* 0x00000016c5c57c20 */ /* 0x000fe20008400000 */
[----:B-1----:R-:W-:Y:S01]  /*1f630*/  F2FP.SATFINITE.E5M2.F32.PACK_AB_MERGE_C R5, RZ, R178, RZ ;  /* 0x000000b2ff05723e */ /* 0x002fe200048060ff */
[----:B------:R-:W-:Y:S01]  /*1f640*/  @!P5 STG.E.U8 desc[UR20][R26.64+0x58], R177 ;  /* 0x000058b11a00d986 */ /* 0x000fe2000c101114 */
[----:B------:R-:W-:Y:S01]  /*1f650*/  ISETP.LT.OR P5, PT, R0, 0x61, !P2 ;  /* 0x000000610000780c */ /* 0x000fe200057a1670 */
        /* <DEDUP_REMOVED lines=13> */
[----:B------:R-:W-:Y:S01]  /*1f730*/  ISETP.LT.OR P1, PT, R0, 0x6a, !P3 ;  /* 0x0000006a0000780c */ /* 0x000fe20005f21670 */
[----:B------:R-:W-:Y:S01]  /*1f740*/  FMUL R202, R202, UR22 ;  /* 0x00000016caca7c20 */ /* 0x000fe20008400000 */
[----:B-1----:R-:W-:Y:S01]  /*1f750*/  F2FP.SATFINITE.E5M2.F32.PACK_AB_MERGE_C R5, RZ, R182, RZ ;  /* 0x000000b6ff05723e */ /* 0x002fe200048060ff */
        /* <DEDUP_REMOVED lines=111> */
[----:B---3--:R-:W-:Y:S01]  /*1fe50*/  FMUL R2, R2, UR22 ;  /* 0x0000001602027c20 */ /* 0x008fe20008400000 */
        /* <DEDUP_REMOVED lines=8> */
[----:B------:R-:W3:Y:S01]  /*1fee0*/  LDL.LU R38, [R1+0x218] ;  /* 0x0002180001267983 */ /* 0x000ee20000300800 */
[----:B------:R-:W-:-:S03]  /*1fef0*/  F2FP.SATFINITE.E5M2.F32.PACK_AB_MERGE_C R233, RZ, R233, RZ ;  /* 0x000000e9ffe9723e */ /* 0x000fc600048060ff */
[----:B------:R0:W-:Y:S01]  /*1ff00*/  @!P1 STG.E.U8 desc[UR20][R24.64+0x99], R3 ;  /* 0x0000990318009986 */ /* 0x0001e2000c101114 */
[C---:B------:R-:W-:Y:S02]  /*1ff10*/  ISETP.LT.OR P1, PT, R0.reuse, 0xa2, !P3 ;  /* 0x000000a20000780c */ /* 0x040fe40005f21670 */
[----:B-1----:R-:W-:Y:S01]  /*1ff20*/  F2FP.SATFINITE.E5M2.F32.PACK_AB_MERGE_C R5, RZ, R210, RZ ;  /* 0x000000d2ff05723e */ /* 0x002fe200048060ff */
[----:B------:R-:W-:Y:S01]  /*1ff30*/  @!P5 STG.E.U8 desc[UR20][R26.64+0x98], R209 ;  /* 0x000098d11a00d986 */ /* 0x000fe2000c101114 */
[----:B------:R-:W-:-:S03]  /*1ff40*/  ISETP.LT.OR P5, PT, R0, 0xa1, !P2 ;  /* 0x000000a10000780c */ /* 0x000fc600057a1670 */
[----:B------:R1:W-:Y:S01]  /*1ff50*/  @!P6 STG.E.U8 desc[UR20][R26.64+0x99], R5 ;  /* 0x000099051a00e986 */ /* 0x0003e2000c101114 */
[C---:B------:R-:W-:Y:S02]  /*1ff60*/  ISETP.LT.OR P6, PT, R0.reuse, 0xa2, !P2 ;  /* 0x000000a20000780c */ /* 0x040fe400057c1670 */
[----:B0-----:R-:W-:Y:S01]  /*1ff70*/  F2FP.SATFINITE.E5M2.F32.PACK_AB_MERGE_C R3, RZ, R212, RZ ;  /* 0x000000d4ff03723e */ /* 0x001fe200048060ff */
[----:B------:R-:W-:Y:S01]  /*1ff80*/  @!P0 STG.E.U8 desc[UR20][R24.64+0xa0], R211 ;  /* 0x0000a0d318008986 */ /* 0x000fe2000c101114 */
[----:B------:R-:W-:-:S03]  /*1ff90*/  ISETP.LT.OR P0, PT, R0, 0xa9, !P3 ;  /* 0x000000a90000780c */ /* 0x000fc60005f01670 */
        /* <DEDUP_REMOVED lines=48> */
[----:B------:R-:W3:Y:S04]  /*202a0*/  LDL.LU R37, [R1+0x21c] ;  /* 0x00021c0001257983 */ /* 0x000ee80000300800 */
[----:B------:R-:W-:Y:S01]  /*202b0*/  @!P1 STG.E.U8 desc[UR20][R24.64+0xc9], R3 ;  /* 0x0000c90318009986 */ /* 0x000fe2000c101114 */
[C---:B------:R-:W-:Y:S02]  /*202c0*/  ISETP.LT.OR P1, PT, R0.reuse, 0xd2, !P3 ;  /* 0x000000d20000780c */ /* 0x040fe40005f21670 */
[----:B-1----:R-:W-:Y:S01]  /*202d0*/  F2FP.SATFINITE.E5M2.F32.PACK_AB_MERGE_C R5, RZ, R234, RZ ;  /* 0x000000eaff05723e */ /* 0x002fe200048060ff */
[----:B------:R-:W3:Y:S01]  /*202e0*/  LDL.LU R36, [R1+0x220] ;  /* 0x0002200001247983 */ /* 0x000ee20000300800 */
[----:B------:R-:W-:Y:S01]  /*202f0*/  F2FP.SATFINITE.E5M2.F32.PACK_AB_MERGE_C R7, RZ, R236, RZ ;  /* 0x000000ecff07723e */ /* 0x000fe200048060ff */
[----:B--2---:R-:W-:Y:S01]  /*20300*/  FMUL R4, R35, UR22 ;  /* 0x0000001623047c20 */ /* 0x004fe20008400000 */
[----:B------:R-:W-:Y:S01]  /*20310*/  F2FP.SATFINITE.E5M2.F32.PACK_AB_MERGE_C R9, RZ, R2, RZ ;  /* 0x00000002ff09723e */ /* 0x000fe200048060ff */
[----:B----4-:R-:W-:Y:S01]  /*20320*/  FMUL R2, R41, UR22 ;  /* 0x0000001629027c20 */ /* 0x010fe20008400000 */
[----:B------:R-:W2:Y:S04]  /*20330*/  LDL.LU R35, [R1+0x224] ;  /* 0x0002240001237983 */ /* 0x000ea80000300800 */
[----:B------:R-:W-:Y:S01]  /*20340*/  @!P0 STG.E.U8 desc[UR20][R24.64+0xc8], R231 ;  /* 0x0000c8e718008986 */ /* 0x000fe2000c101114 */
[----:B------:R-:W-:-:S03]  /*20350*/  ISETP.LT.OR P0, PT, R0, 0xd1, !P3 ;  /* 0x000000d10000780c */ /* 0x000fc60005f01670 */
[----:B------:R-:W-:Y:S01]  /*20360*/  @!P5 STG.E.U8 desc[UR20][R26.64+0xc8], R233 ;  /* 0x0000c8e91a00d986 */ /* 0x000fe2000c101114 */
[----:B------:R-:W-:-:S03]  /*20370*/  ISETP.LT.OR P5, PT, R0, 0xd1, !P2 ;  /* 0x000000d10000780c */ /* 0x000fc600057a1670 */
[----:B------:R5:W-:Y:S01]  /*20380*/  @!P6 STG.E.U8 desc[UR20][R26.64+0xc9], R5 ;  /* 0x0000c9051a00e986 */ /* 0x000be2000c101114 */
[----:B------:R-:W-:-:S03]  /*20390*/  ISETP.LT.OR P6, PT, R0, 0xd2, !P2 ;  /* 0x000000d20000780c */ /* 0x000fc600057c1670 */
[----:B------:R0:W-:Y:S01]  /*203a0*/  @!P1 STG.E.U8 desc[UR20][R24.64+0xd1], R7 ;  /* 0x0000d10718009986 */ /* 0x0001e2000c101114 */
[----:B-----5:R-:W-:-:S03]  /*203b0*/  FMUL R5, R33, UR22 ;  /* 0x0000001621057c20 */ /* 0x020fc60008400000 */
[----:B------:R-:W4:Y:S01]  /*203c0*/  LDL.LU R33, [R1+0x228] ;  /* 0x0002280001217983 */ /* 0x000f220000300800 */
[----:B0-----:R-:W-:Y:S01]  /*203d0*/  F2FP.SATFINITE.E5M2.F32.PACK_AB_MERGE_C R7, RZ, R2, RZ ;  /* 0x00000002ff07723e */ /* 0x001fe200048060ff */
[----:B------:R-:W-:Y:S02]  /*203e0*/  FMUL R2, R32, UR22 ;  /* 0x0000001620027c20 */ /* 0x000fe40008400000 */
[----:B------:R-:W5:Y:S04]  /*203f0*/  LDL.LU R41, [R1+0x22c] ;  /* 0x00022c0001297983 */ /* 0x000f680000300800 */
[----:B------:R-:W5:Y:S01]  /*20400*/  LDL.LU R32, [R1+0x230] ;  /* 0x0002300001207983 */ /* 0x000f620000300800 */
[----:B------:R-:W-:Y:S01]  /*20410*/  F2FP.SATFINITE.E5M2.F32.PACK_AB_MERGE_C R235, RZ, R235, RZ ;  /* 0x000000ebffeb723e */ /* 0x000fe200048060ff */
[----:B------:R-:W-:Y:S01]  /*20420*/  FMUL R3, R39, UR22 ;  /* 0x0000001627037c20 */ /* 0x000fe20008400000 */
[----:B------:R-:W-:Y:S01]  /*20430*/  F2FP.SATFINITE.E5M2.F32.PACK_AB_MERGE_C R237, RZ, R237, RZ ;  /* 0x000000edffed723e */ /* 0x000fe200048060ff */
[----:B------:R-:W5:Y:S04]  /*20440*/  LDL.LU R39, [R1+0x234] ;  /* 0x0002340001277983 */ /* 0x000f680000300800 */
[----:B------:R-:W-:Y:S01]  /*20450*/  @!P0 STG.E.U8 desc[UR20][R24.64+0xd0], R235 ;  /* 0x0000d0eb18008986 */ /* 0x000fe2000c101114 */
[----:B------:R-:W-:-:S02]  /*20460*/  ISETP.LT.OR P0, PT, R0, 0xd9, !P3 ;  /* 0x000000d90000780c */ /* 0x000fc40005f01670 */
[C---:B------:R-:W-:Y:S01]  /*20470*/  ISETP.LT.OR P1, PT, R0.reuse, 0xda, !P3 ;  /* 0x000000da0000780c */ /* 0x040fe20005f21670 */
[----:B------:R-:W-:Y:S01]  /*20480*/  @!P5 STG.E.U8 desc[UR20][R26.64+0xd0], R237 ;  /* 0x0000d0ed1a00d986 */ /* 0x000fe2000c101114 */
[----:B------:R-:W-:Y:S02]  /*20490*/  ISETP.LT.OR P5, PT, R0, 0xd9, !P2 ;  /* 0x000000d90000780c */ /* 0x000fe400057a1670 */
[----:B------:R-:W-:Y:S01]  /*204a0*/  F2FP.SATFINITE.E5M2.F32.PACK_AB_MERGE_C R11, RZ, R3, RZ ;  /* 0x00000003ff0b723e */ /* 0x000fe200048060ff */
[----:B------:R0:W-:Y:S01]  /*204b0*/  @!P6 STG.E.U8 desc[UR20][R26.64+0xd1], R9 ;  /* 0x0000d1091a00e986 */ /* 0x0001e2000c101114 */
[----:B------:R-:W-:-:S05]  /*204c0*/  F2FP.SATFINITE.E5M2.F32.PACK_AB_MERGE_C R13, RZ, R4, RZ ;  /* 0x00000004ff0d723e */ /* 0x000fca00048060ff */
[----:B------:R1:W-:Y:S01]  /*204d0*/  @!P0 STG.E.U8 desc[UR20][R24.64+0xd8], R7 ;  /* 0x0000d80718008986 */ /* 0x0003e2000c101114 */
[----:B0-----:R-:W-:-:S03]  /*204e0*/  F2FP.SATFINITE.E5M2.F32.PACK_AB_MERGE_C R9, RZ, R5, RZ ;  /* 0x00000005ff09723e */ /* 0x001fc600048060ff */
[----:B------:R0:W-:Y:S01]  /*204f0*/  @!P1 STG.E.U8 desc[UR20][R24.64+0xd9], R11 ;  /* 0x0000d90b18009986 */ /* 0x0001e2000c101114 */
[----:B-1----:R-:W-:-:S03]  /*20500*/  F2FP.SATFINITE.E5M2.F32.PACK_AB_MERGE_C R7, RZ, R2, RZ ;  /* 0x00000002ff07723e */ /* 0x002fc600048060ff */
[----:B------:R1:W-:Y:S01]  /*20510*/  @!P5 STG.E.U8 desc[UR20][R26.64+0xd8], R13 ;  /* 0x0000d80d1a00d986 */ /* 0x0003e2000c101114 */
[----:B---3--:R-:W-:-:S03]  /*20520*/  FMUL R3, R38, UR22 ;  /* 0x0000001626037c20 */ /* 0x008fc60008400000 */
[----:B------:R-:W3:Y:S02]  /*20530*/  LDL.LU R38, [R1+0x238] ;  /* 0x0002380001267983 */ /* 0x000ee40000300800 */
[----:B0-----:R-:W-:Y:S01]  /*20540*/  F2FP.SATFINITE.E5M2.F32.PACK_AB_MERGE_C R11, RZ, R3, RZ ;  /* 0x00000003ff0b723e */ /* 0x001fe200048060ff */
[----:B------:R-:W-:Y:S02]  /*20550*/  FMUL R4, R37, UR22 ;  /* 0x0000001625047c20 */ /* 0x000fe40008400000 */
[----:B------:R-:W3:Y:S01]  /*20560*/  LDL.LU R37, [R1+0x23c] ;  /* 0x00023c0001257983 */ /* 0x000ee20000300800 */
[----:B------:R-:W-:-:S03]  /*20570*/  FMUL R5, R36, UR22 ;  /* 0x0000001624057c20 */ /* 0x000fc60008400000 */
[----:B------:R-:W3:Y:S01]  /*20580*/  LDL.LU R36, [R1+0x240] ;  /* 0x0002400001247983 */ /* 0x000ee20000300800 */
[----:B--2---:R-:W-:-:S03]  /*20590*/  FMUL R2, R35, UR22 ;  /* 0x0000001623027c20 */ /* 0x004fc60008400000 */
[----:B------:R-:W2:Y:S01]  /*205a0*/  LDL.LU R35, [R1+0x244] ;  /* 0x0002440001237983 */ /* 0x000ea20000300800 */
[----:B-1----:R-:W-:Y:S01]  /*205b0*/  F2FP.SATFINITE.E5M2.F32.PACK_AB_MERGE_C R13, RZ, R4, RZ ;  /* 0x00000004ff0d723e */ /* 0x002fe200048060ff */
[----:B----4-:R-:W-:Y:S02]  /*205c0*/  FMUL R3, R33, UR22 ;  /* 0x0000001621037c20 */ /* 0x010fe40008400000 */
[----:B------:R-:W4:Y:S01]  /*205d0*/  LDL.LU R33, [R1+0x248] ;  /* 0x0002480001217983 */ /* 0x000f220000300800 */
[----:B-----5:R-:W-:-:S03]  /*205e0*/  FMUL R4, R32, UR22 ;  /* 0x0000001620047c20 */ /* 0x020fc60008400000 */
[----:B------:R-:W5:Y:S01]  /*205f0*/  LDL.LU R32, [R1+0x24c] ;  /* 0x00024c0001207983 */ /* 0x000f620000300800 */
[C---:B------:R-:W-:Y:S02]  /*20600*/  ISETP.LT.OR P6, PT, R0.reuse, 0xda, !P2 ;  /* 0x000000da0000780c */ /* 0x040fe400057c1670 */
[C---:B------:R-:W-:Y:S02]  /*20610*/  ISETP.LT.OR P5, PT, R0.reuse, 0xe1, !P3 ;  /* 0x000000e10000780c */ /* 0x040fe40005fa1670 */
[C---:B------:R-:W-:Y:S02]  /*20620*/  ISETP.LT.OR P1, PT, R0.reuse, 0xe2, !P2 ;  /* 0x000000e20000780c */ /* 0x040fe40005721670 */
[----:B------:R-:W-:-:S07]  /*20630*/  ISETP.LT.OR P0, PT, R0, 0xe1, !P2 ;  /* 0x000000e10000780c */ /* 0x000fce0005701670 */
[----:B------:R0:W-:Y:S01]  /*20640*/  @!P6 STG.E.U8 desc[UR20][R26.64+0xd9], R9 ;  /* 0x0000d9091a00e986 */ /* 0x0001e2000c101114 */
[----:B------:R-:W-:Y:S02]  /*20650*/  ISETP.LT.OR P6, PT, R0, 0xe2, !P3 ;  /* 0x000000e20000780c */ /* 0x000fe40005fc1670 */
[----:B------:R-:W-:Y:S01]  /*20660*/  F2FP.SATFINITE.E5M2.F32.PACK_AB_MERGE_C R5, RZ, R5, RZ ;  /* 0x00000005ff05723e */ /* 0x000fe200048060ff */
[----:B------:R-:W-:Y:S01]  /*20670*/  @!P5 STG.E.U8 desc[UR20][R24.64+0xe0], R7 ;  /* 0x0000e0071800d986 */ /* 0x000fe2000c101114 */
[----:B0-----:R-:W-:Y:S01]  /*20680*/  F2FP.SATFINITE.E5M2.F32.PACK_AB_MERGE_C R9, RZ, R2, RZ ;  /* 0x00000002ff09723e */ /* 0x001fe200048060ff */
[----:B------:R-:W-:-:S08]  /*20690*/  FMUL R2, R41, UR22 ;  /* 0x0000001629027c20 */ /* 0x000fd00008400000 */
[----:B------:R-:W-:Y:S01]  /*206a0*/  @!P6 STG.E.U8 desc[UR20][R24.64+0xe1], R11 ;  /* 0x0000e10b1800e986 */ /* 0x000fe2000c101114 */
[----:B------:R-:W-:-:S03]  /*206b0*/  ISETP.LT.OR P6, PT, R0, 0xe9, !P3 ;  /* 0x000000e90000780c */ /* 0x000fc60005fc1670 */
[----:B------:R0:W-:Y:S04]  /*206c0*/  @!P1 STG.E.U8 desc[UR20][R26.64+0xe1], R5 ;  /* 0x0000e1051a009986 */ /* 0x0001e8000c101114 */
[----:B------:R-:W5:Y:S01]  /*206d0*/  LDL.LU R41, [R1+0x250] ;  /* 0x0002500001297983 */ /* 0x000f620000300800 */
[----:B------:R-:W-:-:S03]  /*206e0*/  ISETP.LT.OR P5, PT, R0, 0xea, !P2 ;  /* 0x000000ea0000780c */ /* 0x000fc600057a1670 */
[----:B------:R1:W-:Y:S01]  /*206f0*/  @!P0 STG.E.U8 desc[UR20][R26.64+0xe0], R13 ;  /* 0x0000e00d1a008986 */ /* 0x0003e2000c101114 */
[----:B0-----:R-:W-:Y:S01]  /*20700*/  F2FP.SATFINITE.E5M2.F32.PACK_AB_MERGE_C R5, RZ, R2, RZ ;  /* 0x00000002ff05723e */ /* 0x001fe200048060ff */
[----:B------:R-:W-:Y:S02]  /*20710*/  FMUL R2, R39, UR22 ;  /* 0x0000001627027c20 */ /* 0x000fe40008400000 */
[----:B------:R-:W5:Y:S01]  /*20720*/  LDL.LU R39, [R1+0x254] ;  /* 0x0002540001277983 */ /* 0x000f620000300800 */
[----:B------:R-:W-:Y:S02]  /*20730*/  ISETP.LT.OR P0, PT, R0, 0xea, !P3 ;  /* 0x000000ea0000780c */ /* 0x000fe40005f01670 */
[----:B------:R-:W-:Y:S02]  /*20740*/  F2FP.SATFINITE.E5M2.F32.PACK_AB_MERGE_C R7, RZ, R3, RZ ;  /* 0x00000003ff07723e */ /* 0x000fe400048060ff */
[----:B------:R-:W-:Y:S02]  /*20750*/  F2FP.SATFINITE.E5M2.F32.PACK_AB_MERGE_C R11, RZ, R4, RZ ;  /* 0x00000004ff0b723e */ /* 0x000fe400048060ff */
[----:B-1----:R-:W-:Y:S01]  /*20760*/  F2FP.SATFINITE.E5M2.F32.PACK_AB_MERGE_C R13, RZ, R2, RZ ;  /* 0x00000002ff0d723e */ /* 0x002fe200048060ff */
[----:B------:R-:W-:Y:S06]  /*20770*/  @!P6 STG.E.U8 desc[UR20][R24.64+0xe8], R9 ;  /* 0x0000e8091800e986 */ /* 0x000fec000c101114 */
[----:B------:R0:W-:Y:S04]  /*20780*/  @!P0 STG.E.U8 desc[UR20][R24.64+0xe9], R7 ;  /* 0x0000e90718008986 */ /* 0x0001e8000c101114 */
[----:B------:R1:W-:Y:S01]  /*20790*/  @!P5 STG.E.U8 desc[UR20][R26.64+0xe9], R11 ;  /* 0x0000e90b1a00d986 */ /* 0x0003e2000c101114 */
[----:B---3--:R-:W-:-:S03]  /*207a0*/  FMUL R3, R38, UR22 ;  /* 0x0000001626037c20 */ /* 0x008fc60008400000 */
[----:B------:R-:W3:Y:S02]  /*207b0*/  LDL.LU R38, [R1+0x258] ;  /* 0x0002580001267983 */ /* 0x000ee40000300800 */
[----:B0-----:R-:W-:Y:S01]  /*207c0*/  F2FP.SATFINITE.E5M2.F32.PACK_AB_MERGE_C R7, RZ, R3, RZ ;  /* 0x00000003ff07723e */ /* 0x001fe200048060ff */
[----:B------:R-:W-:Y:S02]  /*207d0*/  FMUL R4, R37, UR22 ;  /* 0x0000001625047c20 */ /* 0x000fe40008400000 */
[----:B------:R-:W3:Y:S01]  /*207e0*/  LDL.LU R37, [R1+0x25c] ;  /* 0x00025c0001257983 */ /* 0x000ee20000300800 */
[----:B------:R-:W-:-:S03]  /*207f0*/  FMUL R2, R36, UR22 ;  /* 0x0000001624027c20 */ /* 0x000fc60008400000 */
[----:B------:R-:W3:Y:S02]  /*20800*/  LDL.LU R36, [R1+0x260] ;  /* 0x0002600001247983 */ /* 0x000ee40000300800 */
[----:B------:R-:W-:Y:S01]  /*20810*/  F2FP.SATFINITE.E5M2.F32.PACK_AB_MERGE_C R9, RZ, R2, RZ ;  /* 0x00000002ff09723e */ /* 0x000fe200048060ff */
[----:B--2---:R-:W-:Y:S02]  /*20820*/  FMUL R2, R35, UR22 ;  /* 0x0000001623027c20 */ /* 0x004fe40008400000 */
[----:B------:R-:W2:Y:S03]  /*20830*/  LDL.LU R35, [R1+0x264] ;  /* 0x0002640001237983 */ /* 0x000ea60000300800 */
        /* <DEDUP_REMOVED lines=10> */
[----:B------:R-:W-:-:S03]  /*208e0*/  ISETP.LT.OR P1, PT, R0, 0xf1, !P2 ;  /* 0x000000f10000780c */ /* 0x000fc60005721670 */
[----:B------:R1:W-:Y:S01]  /*208f0*/  @!P6 STG.E.U8 desc[UR20][R24.64+0xf0], R13 ;  /* 0x0000f00d1800e986 */ /* 0x0003e2000c101114 */
[----:B------:R-:W-:-:S03]  /*20900*/  ISETP.LT.OR P6, PT, R0, 0xf9, !P3 ;  /* 0x000000f90000780c */ /* 0x000fc60005fc1670 */
[----:B------:R1:W-:Y:S01]  /*20910*/  @!P0 STG.E.U8 desc[UR20][R24.64+0xf1], R7 ;  /* 0x0000f10718008986 */ /* 0x0003e2000c101114 */
[----:B------:R-:W-:Y:S02]  /*20920*/  ISETP.LT.OR P3, PT, R0, 0xfa, !P3 ;  /* 0x000000fa0000780c */ /* 0x000fe40005f61670 */
[----:B0-----:R-:W-:Y:S02]  /*20930*/  F2FP.SATFINITE.E5M2.F32.PACK_AB_MERGE_C R5, RZ, R4, RZ ;  /* 0x00000004ff05723e */ /* 0x001fe400048060ff */
[----:B-1----:R-:W-:Y:S02]  /*20940*/  F2FP.SATFINITE.E5M2.F32.PACK_AB_MERGE_C R13, RZ, R3, RZ ;  /* 0x00000003ff0d723e */ /* 0x002fe400048060ff */
[----:B------:R-:W-:Y:S01]  /*20950*/  F2FP.SATFINITE.E5M2.F32.PACK_AB_MERGE_C R7, RZ, R2, RZ ;  /* 0x00000002ff07723e */ /* 0x000fe200048060ff */
[----:B------:R-:W-:Y:S02]  /*20960*/  FMUL R2, R41, UR22 ;  /* 0x0000001629027c20 */ /* 0x000fe40008400000 */
[----:B------:R-:W5:Y:S04]  /*20970*/  LDL.LU R41, [R1+0x270] ;  /* 0x0002700001297983 */ /* 0x000f680000300800 */
[----:B------:R0:W-:Y:S01]  /*20980*/  @!P5 STG.E.U8 desc[UR20][R26.64+0xf1], R9 ;  /* 0x0000f1091a00d986 */ /* 0x0001e2000c101114 */
[----:B------:R-:W-:-:S03]  /*20990*/  FMUL R3, R39, UR22 ;  /* 0x0000001627037c20 */ /* 0x000fc60008400000 */
[----:B------:R-:W5:Y:S01]  /*209a0*/  LDL.LU R39, [R1+0x274] ;  /* 0x0002740001277983 */ /* 0x000f620000300800 */
[----:B------:R-:W-:-:S03]  /*209b0*/  ISETP.LT.OR P5, PT, R0, 0xf9, !P2 ;  /* 0x000000f90000780c */ /* 0x000fc600057a1670 */
[----:B------:R-:W-:Y:S01]  /*209c0*/  @!P1 STG.E.U8 desc[UR20][R26.64+0xf0], R5 ;  /* 0x0000f0051a009986 */ /* 0x000fe2000c101114 */
[----:B0-----:R-:W-:-:S03]  /*209d0*/  F2FP.SATFINITE.E5M2.F32.PACK_AB_MERGE_C R9, RZ, R2, RZ ;  /* 0x00000002ff09723e */ /* 0x001fc600048060ff */
[----:B------:R0:W-:Y:S04]  /*209e0*/  @!P6 STG.E.U8 desc[UR20][R24.64+0xf8], R11 ;  /* 0x0000f80b1800e986 */ /* 0x0001e8000c101114 */
[----:B------:R1:W-:Y:S01]  /*209f0*/  @!P3 STG.E.U8 desc[UR20][R24.64+0xf9], R13 ;  /* 0x0000f90d1800b986 */ /* 0x0003e2000c101114 */
[----:B0-----:R-:W-:-:S03]  /*20a00*/  F2FP.SATFINITE.E5M2.F32.PACK_AB_MERGE_C R11, RZ, R3, RZ ;  /* 0x00000003ff0b723e */ /* 0x001fc600048060ff */
[----:B------:R0:W-:Y:S01]  /*20a10*/  @!P5 STG.E.U8 desc[UR20][R26.64+0xf8], R7 ;  /* 0x0000f8071a00d986 */ /* 0x0001e2000c101114 */
[----:B---3--:R-:W-:-:S03]  /*20a20*/  FMUL R4, R38, UR22 ;  /* 0x0000001626047c20 */ /* 0x008fc60008400000 */
[----:B------:R-:W3:Y:S02]  /*20a30*/  LDL.LU R38, [R1+0x278] ;  /* 0x0002780001267983 */ /* 0x000ee40000300800 */
[----:B-1----:R-:W-:Y:S01]  /*20a40*/  F2FP.SATFINITE.E5M2.F32.PACK_AB_MERGE_C R13, RZ, R4, RZ ;  /* 0x00000004ff0d723e */ /* 0x002fe200048060ff */
[----:B------:R-:W-:Y:S02]  /*20a50*/  FMUL R5, R37, UR22 ;  /* 0x0000001625057c20 */ /* 0x000fe40008400000 */
[----:B------:R-:W3:Y:S01]  /*20a60*/  LDL.LU R37, [R1+0x27c] ;  /* 0x00027c0001257983 */ /* 0x000ee20000300800 */
[----:B------:R-:W-:-:S03]  /*20a70*/  FMUL R2, R36, UR22 ;  /* 0x0000001624027c20 */ /* 0x000fc60008400000 */
[----:B------:R-:W3:Y:S01]  /*20a80*/  LDL.LU R36, [R1+0x280] ;  /* 0x0002800001247983 */ /* 0x000ee20000300800 */
[----:B--2---:R-:W-:-:S03]  /*20a90*/  FMUL R3, R35, UR22 ;  /* 0x0000001623037c20 */ /* 0x004fc60008400000 */
[----:B------:R-:W2:Y:S01]  /*20aa0*/  LDL.LU R35, [R1+0x284] ;  /* 0x0002840001237983 */ /* 0x000ea20000300800 */
[----:B0-----:R-:W-:Y:S01]  /*20ab0*/  F2FP.SATFINITE.E5M2.F32.PACK_AB_MERGE_C R7, RZ, R2, RZ ;  /* 0x00000002ff07723e */ /* 0x001fe200048060ff */
[----:B----4-:R-:W-:Y:S02]  /*20ac0*/  FMUL R4, R33, UR22 ;  /* 0x0000001621047c20 */ /* 0x010fe40008400000 */
[----:B------:R-:W4:Y:S01]  /*20ad0*/  LDL.LU R33, [R1+0x288] ;  /* 0x0002880001217983 */ /* 0x000f220000300800 */
[----:B-----5:R-:W-:-:S03]  /*20ae0*/  FMUL R2, R32, UR22 ;  /* 0x0000001620027c20 */ /* 0x020fc60008400000 */
[----:B------:R-:W5:Y:S01]  /*20af0*/  LDL.LU R32, [R1+0x28c] ;  /* 0x00028c0001207983 */ /* 0x000f620000300800 */
[----:B------:R-:W-:Y:S02]  /*20b00*/  ISETP.GE.AND P1, PT, R34, 0x81, PT ;  /* 0x000000812200780c */ /* 0x000fe40003f26270 */
[C---:B------:R-:W-:Y:S02]  /*20b10*/  ISETP.LT.OR P2, PT, R0.reuse, 0xfa, !P2 ;  /* 0x000000fa0000780c */ /* 0x040fe40005741670 */
[C---:B------:R-:W-:Y:S02]  /*20b20*/  ISETP.LT.OR P6, PT, R0.reuse, 0x1, !P1 ;  /* 0x000000010000780c */ /* 0x040fe40004fc1670 */
[----:B------:R-:W-:Y:S02]  /*20b30*/  ISETP.LT.OR P3, PT, R0, 0x2, !P1 ;  /* 0x000000020000780c */ /* 0x000fe40004f61670 */
[----:B------:R-:W-:-:S07]  /*20b40*/  ISETP.GE.AND P0, PT, R34, 0x89, PT ;  /* 0x000000892200780c */ /* 0x000fce0003f06270 */
[----:B------:R0:W-:Y:S04]  /*20b50*/  @!P2 STG.E.U8 desc[UR20][R26.64+0xf9], R9 ;  /* 0x0000f9091a00a986 */ /* 0x0001e8000c101114 */
[----:B------:R-:W-:Y:S01]  /*20b60*/  @!P6 STG.E.U8 desc[UR20][R30.64], R11 ;  /* 0x0000000b1e00e986 */ /* 0x000fe2000c101114 */
[C---:B------:R-:W-:Y:S02]  /*20b70*/  ISETP.LT.OR P6, PT, R0.reuse, 0x2, !P0 ;  /* 0x000000020000780c */ /* 0x040fe400047c1670 */
[C---:B------:R-:W-:Y:S01]  /*20b80*/  ISETP.LT.OR P5, PT, R0.reuse, 0x1, !P0 ;  /* 0x000000010000780c */ /* 0x040fe200047a1670 */
[----:B------:R1:W-:Y:S01]  /*20b90*/  @!P3 STG.E.U8 desc[UR20][R30.64+0x1], R13 ;  /* 0x0000010d1e00b986 */ /* 0x0003e2000c101114 */
[----:B------:R-:W-:Y:S02]  /*20ba0*/  ISETP.LT.OR P2, PT, R0, 0xa, !P1 ;  /* 0x0000000a0000780c */ /* 0x000fe40004f41670 */
[----:B0-----:R-:W-:-:S02]  /*20bb0*/  F2FP.SATFINITE.E5M2.F32.PACK_AB_MERGE_C R9, RZ, R3, RZ ;  /* 0x00000003ff09723e */ /* 0x001fc400048060ff */
[----:B------:R-:W-:Y:S01]  /*20bc0*/  ISETP.LT.OR P3, PT, R0, 0x9, !P1 ;  /* 0x000000090000780c */ /* 0x000fe20004f61670 */
[----:B------:R-:W-:Y:S01]  /*20bd0*/  FMUL R3, R41, UR22 ;  /* 0x0000001629037c20 */ /* 0x000fe20008400000 */
[----:B-1----:R-:W-:Y:S01]  /*20be0*/  F2FP.SATFINITE.E5M2.F32.PACK_AB_MERGE_C R13, RZ, R2, RZ ;  /* 0x00000002ff0d723e */ /* 0x002fe200048060ff */
[----:B------:R-:W5:Y:S01]  /*20bf0*/  LDL.LU R41, [R1+0x290] ;  /* 0x0002900001297983 */ /* 0x000f620000300800 */
[----:B------:R-:W-:Y:S02]  /*20c00*/  F2FP.SATFINITE.E5M2.F32.PACK_AB_MERGE_C R5, RZ, R5, RZ ;  /* 0x00000005ff05723e */ /* 0x000fe400048060ff */
[----:B------:R-:W-:Y:S01]  /*20c10*/  F2FP.SATFINITE.E5M2.F32.PACK_AB_MERGE_C R11, RZ, R4, RZ ;  /* 0x00000004ff0b723e */ /* 0x000fe200048060ff */
[----:B------:R0:W-:Y:S01]  /*20c20*/  @!P6 STG.E.U8 desc[UR20][R28.64+0x1], R7 ;  /* 0x000001071c00e986 */ /* 0x0001e2000c101114 */
[----:B------:R-:W-:-:S03]  /*20c30*/  FMUL R2, R39, UR22 ;  /* 0x0000001627027c20 */ /* 0x000fc60008400000 */
[----:B------:R-:W5:Y:S01]  /*20c40*/  LDL.LU R39, [R1+0x294] ;  /* 0x0002940001277983 */ /* 0x000f620000300800 */
[----:B------:R-:W-:Y:S02]  /*20c50*/  ISETP.LT.OR P6, PT, R0, 0xa, !P0 ;  /* 0x0000000a0000780c */ /* 0x000fe400047c1670 */
[----:B0-----:R-:W-:Y:S01]  /*20c60*/  F2FP.SATFINITE.E5M2.F32.PACK_AB_MERGE_C R7, RZ, R2, RZ ;  /* 0x00000002ff07723e */ /* 0x001fe200048060ff */
[----:B------:R0:W-:Y:S04]  /*20c70*/  @!P5 STG.E.U8 desc[UR20][R28.64], R5 ;  /* 0x000000051c00d986 */ /* 0x0001e8000c101114 */
[----:B------:R-:W-:Y:S04]  /*20c80*/  @!P2 STG.E.U8 desc[UR20][R30.64+0x9], R11 ;  /* 0x0000090b1e00a986 */ /* 0x000fe8000c101114 */
[----:B------:R1:W-:Y:S01]  /*20c90*/  @!P3 STG.E.U8 desc[UR20][R30.64+0x8], R9 ;  /* 0x000008091e00b986 */ /* 0x0003e2000c101114 */
[----:B0-----:R-:W-:-:S05]  /*20ca0*/  F2FP.SATFINITE.E5M2.F32.PACK_AB_MERGE_C R5, RZ, R3, RZ ;  /* 0x00000003ff05723e */ /* 0x001fca00048060ff */
[----:B------:R5:W-:Y:S01]  /*20cb0*/  @!P6 STG.E.U8 desc[UR20][R28.64+0x9], R5 ;  /* 0x000009051c00e986 */ /* 0x000be2000c101114 */
[----:B---3--:R-:W-:-:S03]  /*20cc0*/  FMUL R4, R38, UR22 ;  /* 0x0000001626047c20 */ /* 0x008fc60008400000 */
[----:B------:R-:W3:Y:S02]  /*20cd0*/  LDL.LU R38, [R1+0x298] ;  /* 0x0002980001267983 */ /* 0x000ee40000300800 */
[----:B-1----:R-:W-:Y:S01]  /*20ce0*/  F2FP.SATFINITE.E5M2.F32.PACK_AB_MERGE_C R9, RZ, R4, RZ ;  /* 0x00000004ff09723e */ /* 0x002fe200048060ff */
[----:B------:R-:W-:Y:S02]  /*20cf0*/  FMUL R2, R37, UR22 ;  /* 0x0000001625027c20 */ /* 0x000fe40008400000 */
[----:B------:R-:W3:Y:S03]  /*20d00*/  LDL.LU R37, [R1+0x29c] ;  /* 0x00029c0001257983 */ /* 0x000ee60000300800 */
[----:B------:R-:W-:Y:S01]  /*20d10*/  F2FP.SATFINITE.E5M2.F32.PACK_AB_MERGE_C R11, RZ, R2, RZ ;  /* 0x00000002ff0b723e */ /* 0x000fe200048060ff */
[----:B------:R-:W-:Y:S02]  /*20d20*/  FMUL R2, R36, UR22 ;  /* 0x0000001624027c20 */ /* 0x000fe40008400000 */
[----:B------:R-:W3:Y:S01]  /*20d30*/  LDL.LU R36, [R1+0x2a0] ;  /* 0x0002a00001247983 */ /* 0x000ee20000300800 */
[----:B--2---:R-:W-:-:S03]  /*20d40*/  FMUL R3, R35, UR22 ;  /* 0x0000001623037c20 */ /* 0x004fc60008400000 */
[----:B------:R-:W2:Y:S01]  /*20d50*/  LDL.LU R35, [R1+0x2a4] ;  /* 0x0002a40001237983 */ /* 0x000ea20000300800 */
[----:B----4-:R-:W-:-:S03]  /*20d60*/  FMUL R4, R33, UR22 ;  /* 0x0000001621047c20 */ /* 0x010fc60008400000 */
[----:B------:R-:W4:Y:S01]  /*20d70*/  LDL.LU R33, [R1+0x2a8] ;  /* 0x0002a80001217983 */ /* 0x000f220000300800 */
[----:B-----5:R-:W-:-:S03]  /*20d80*/  FMUL R5, R32, UR22 ;  /* 0x0000001620057c20 */ /* 0x020fc60008400000 */
[----:B------:R-:W5:Y:S01]  /*20d90*/  LDL.LU R32, [R1+0x2ac] ;  /* 0x0002ac0001207983 */ /* 0x000f620000300800 */
[C---:B------:R-:W-:Y:S02]  /*20da0*/  ISETP.LT.OR P5, PT, R0.reuse, 0x9, !P0 ;  /* 0x000000090000780c */ /* 0x040fe400047a1670 */
[C---:B------:R-:W-:Y:S02]  /*20db0*/  ISETP.LT.OR P3, PT, R0.reuse, 0x11, !P1 ;  /* 0x000000110000780c */ /* 0x040fe40004f61670 */
[C---:B------:R-:W-:Y:S02]  /*20dc0*/  ISETP.LT.OR P2, PT, R0.reuse, 0x12, !P1 ;  /* 0x000000120000780c */ /* 0x040fe40004f41670 */
[----:B------:R-:W-:-:S07]  /*20dd0*/  ISETP.LT.OR P6, PT, R0, 0x12, !P0 ;  /* 0x000000120000780c */ /* 0x000fce00047c1670 */
[----:B------:R-:W-:Y:S01]  /*20de0*/  @!P5 STG.E.U8 desc[UR20][R28.64+0x8], R13 ;  /* 0x0000080d1c00d986 */ /* 0x000fe2000c101114 */
[----:B------:R-:W-:-:S03]  /*20df0*/  ISETP.LT.OR P5, PT, R0, 0x11, !P0 ;  /* 0x000000110000780c */ /* 0x000fc600047a1670 */
[----:B------:R0:W-:Y:S01]  /*20e00*/  @!P3 STG.E.U8 desc[UR20][R30.64+0x10], R7 ;  /* 0x000010071e00b986 */ /* 0x0001e2000c101114 */
[----:B------:R-:W-:-:S03]  /*20e10*/  ISETP.LT.OR P3, PT, R0, 0x19, !P1 ;  /* 0x000000190000780c */ /* 0x000fc60004f61670 */
[----:B------:R1:W-:Y:S01]  /*20e20*/  @!P2 STG.E.U8 desc[UR20][R30.64+0x11], R9 ;  /* 0x000011091e00a986 */ /* 0x0003e2000c101114 */
[----:B------:R-:W-:Y:S02]  /*20e30*/  ISETP.LT.OR P2, PT, R0, 0x1a, !P1 ;  /* 0x0000001a0000780c */ /* 0x000fe40004f41670 */
[----:B0-----:R-:W-:Y:S02]  /*20e40*/  F2FP.SATFINITE.E5M2.F32.PACK_AB_MERGE_C R7, RZ, R2, RZ ;  /* 0x00000002ff07723e */ /* 0x001fe400048060ff */
[----:B-1----:R-:W-:Y:S01]  /*20e50*/  F2FP.SATFINITE.E5M2.F32.PACK_AB_MERGE_C R9, RZ, R3, RZ ;  /* 0x00000003ff09723e */ /* 0x002fe200048060ff */
[----:B------:R-:W-:Y:S02]  /*20e60*/  FMUL R2, R41, UR22 ;  /* 0x0000001629027c20 */ /* 0x000fe40008400000 */
[----:B------:R-:W5:Y:S01]  /*20e70*/  LDL.LU R41, [R1+0x2b0] ;  /* 0x0002b00001297983 */ /* 0x000f620000300800 */
[----:B------:R-:W-:-:S03]  /*20e80*/  F2FP.SATFINITE.E5M2.F32.PACK_AB_MERGE_C R13, RZ, R4, RZ ;  /* 0x00000004ff0d723e */ /* 0x000fc600048060ff */
[----:B------:R0:W-:Y:S01]  /*20e90*/  @!P6 STG.E.U8 desc[UR20][R28.64+0x11], R7 ;  /* 0x000011071c00e986 */ /* 0x0001e2000c101114 */
[----:B------:R-:W-:-:S03]  /*20ea0*/  FMUL R3, R39, UR22 ;  /* 0x0000001627037c20 */ /* 0x000fc60008400000 */
[----:B------:R-:W5:Y:S01]  /*20eb0*/  LDL.LU R39, [R1+0x2b4] ;  /* 0x0002b40001277983 */ /* 0x000f620000300800 */
[----:B------:R-:W-:Y:S02]  /*20ec0*/  ISETP.LT.OR P6, PT, R0, 0x1a, !P0 ;  /* 0x0000001a0000780c */ /* 0x000fe400047c1670 */
[----:B0-----:R-:W-:Y:S01]  /*20ed0*/  F2FP.SATFINITE.E5M2.F32.PACK_AB_MERGE_C R7, RZ, R2, RZ ;  /* 0x00000002ff07723e */ /* 0x001fe200048060ff */
[----:B------:R-:W-:Y:S04]  /*20ee0*/  @!P5 STG.E.U8 desc[UR20][R28.64+0x10], R11 ;  /* 0x0000100b1c00d986 */ /* 0x000fe8000c101114 */
[----:B------:R0:W-:Y:S04]  /*20ef0*/  @!P3 STG.E.U8 desc[UR20][R30.64+0x18], R9 ;  /* 0x000018091e00b986 */ /* 0x0001e8000c101114 */
[----:B------:R1:W-:Y:S01]  /*20f00*/  @!P2 STG.E.U8 desc[UR20][R30.64+0x19], R13 ;  /* 0x0000190d1e00a986 */ /* 0x0003e2000c101114 */
[----:B0-----:R-:W-:-:S03]  /*20f10*/  F2FP.SATFINITE.E5M2.F32.PACK_AB_MERGE_C R9, RZ, R3, RZ ;  /* 0x00000003ff09723e */ /* 0x001fc600048060ff */
[----:B------:R0:W-:Y:S01]  /*20f20*/  @!P6 STG.E.U8 desc[UR20][R28.64+0x19], R7 ;  /* 0x000019071c00e986 */ /* 0x0001e2000c101114 */
[----:B---3--:R-:W-:-:S03]  /*20f30*/  FMUL R4, R38, UR22 ;  /* 0x0000001626047c20 */ /* 0x008fc60008400000 */
[----:B------:R-:W3:Y:S02]  /*20f40*/  LDL.LU R38, [R1+0x2b8] ;  /* 0x0002b80001267983 */ /* 0x000ee40000300800 */
[----:B------:R-:W-:Y:S01]  /*20f50*/  F2FP.SATFINITE.E5M2.F32.PACK_AB_MERGE_C R11, RZ, R4, RZ ;  /* 0x00000004ff0b723e */ /* 0x000fe200048060ff */
[----:B------:R-:W-:Y:S02]  /*20f60*/  FMUL R2, R37, UR22 ;  /* 0x0000001625027c20 */ /* 0x000fe40008400000 */
[----:B------:R-:W3:Y:S03]  /*20f70*/  LDL.LU R37, [R1+0x2bc] ;  /* 0x0002bc0001257983 */ /* 0x000ee60000300800 */
[----:B-1----:R-:W-:Y:S01]  /*20f80*/  F2FP.SATFINITE.E5M2.F32.PACK_AB_MERGE_C R13, RZ, R2, RZ ;  /* 0x00000002ff0d723e */ /* 0x002fe200048060ff */
[----:B------:R-:W-:Y:S02]  /*20f90*/  FMUL R3, R36, UR22 ;  /* 0x0000001624037c20 */ /* 0x000fe40008400000 */
[----:B------:R-:W3:Y:S01]  /*20fa0*/  LDL.LU R36, [R1+0x2c0] ;  /* 0x0002c00001247983 */ /* 0x000ee20000300800 */
[----:B--2---:R-:W-:-:S03]  /*20fb0*/  FMUL R2, R35, UR22 ;  /* 0x0000001623027c20 */ /* 0x004fc60008400000 */
[----:B------:R-:W2:Y:S02]  /*20fc0*/  LDL.LU R35, [R1+0x2c4] ;  /* 0x0002c40001237983 */ /* 0x000ea40000300800 */
[----:B0-----:R-:W-:Y:S01]  /*20fd0*/  F2FP.SATFINITE.E5M2.F32.PACK_AB_MERGE_C R7, RZ, R2, RZ ;  /* 0x00000002ff07723e */ /* 0x001fe200048060ff */
[----:B----4-:R-:W-:Y:S02]  /*20fe0*/  FMUL R4, R33, UR22 ;  /* 0x0000001621047c20 */ /* 0x010fe40008400000 */
[----:B------:R-:W4:Y:S01]  /*20ff0*/  LDL.LU R33, [R1+0x2c8] ;  /* 0x0002c80001217983 */ /* 0x000f220000300800 */
[----:B-----5:R-:W-:-:S03]  /*21000*/  FMUL R2, R32, UR22 ;  /* 0x0000001620027c20 */ /* 0x020fc60008400000 */
[----:B------:R-:W5:Y:S01]  /*21010*/  LDL.LU R32, [R1+0x2cc] ;  /* 0x0002cc0001207983 */ /* 0x000f620000300800 */
[C---:B------:R-:W-:Y:S02]  /*21020*/  ISETP.LT.OR P5, PT, R0.reuse, 0x19, !P0 ;  /* 0x000000190000780c */ /* 0x040fe400047a1670 */
[C---:B------:R-:W-:Y:S02]  /*21030*/  ISETP.LT.OR P3, PT, R0.reuse, 0x21, !P1 ;  /* 0x000000210000780c */ /* 0x040fe40004f61670 */
[C---:B------:R-:W-:Y:S02]  /*21040*/  ISETP.LT.OR P2, PT, R0.reuse, 0x22, !P1 ;  /* 0x000000220000780c */ /* 0x040fe40004f41670 */
[----:B------:R-:W-:Y:S02]  /*21050*/  F2FP.SATFINITE.E5M2.F32.PACK_AB_MERGE_C R5, RZ, R5, RZ ;  /* 0x00000005ff05723e */ /* 0x000fe400048060ff */
[----:B------:R-:W-:-:S05]  /*21060*/  ISETP.LT.OR P6, PT, R0, 0x22, !P0 ;  /* 0x000000220000780c */ /* 0x000fca00047c1670 */
[----:B------:R0:W-:Y:S01]  /*21070*/  @!P5 STG.E.U8 desc[UR20][R28.64+0x18], R5 ;  /* 0x000018051c00d986 */ /* 0x0001e2000c101114 */
[----:B------:R-:W-:-:S03]  /*21080*/  ISETP.LT.OR P5, PT, R0, 0x21, !P0 ;  /* 0x000000210000780c */ /* 0x000fc600047a1670 */
[----:B------:R-:W-:Y:S01]  /*21090*/  @!P3 STG.E.U8 desc[UR20][R30.64+0x20], R9 ;  /* 0x000020091e00b986 */ /* 0x000fe2000c101114 */
        /* <DEDUP_REMOVED lines=8> */
[----:B------:R-:W-:Y:S01]  /*21120*/  @!P6 STG.E.U8 desc[UR20][R28.64+0x21], R5 ;  /* 0x000021051c00e986 */ /* 0x000fe2000c101114 */
[----:B------:R-:W-:-:S03]  /*21130*/  FMUL R3, R39, UR22 ;  /* 0x0000001627037c20 */ /* 0x000fc60008400000 */
[----:B------:R-:W5:Y:S01]  /*21140*/  LDL.LU R39, [R1+0x2d4] ;  /* 0x0002d40001277983 */ /* 0x000f620000300800 */
[----:B------:R-:W-:-:S03]  /*21150*/  ISETP.LT.OR P6, PT, R0, 0x2a, !P0 ;  /* 0x0000002a0000780c */ /* 0x000fc600047c1670 */
[----:B------:R-:W-:Y:S04]  /*21160*/  @!P5 STG.E.U8 desc[UR20][R28.64+0x20], R13 ;  /* 0x0000200d1c00d986 */ /* 0x000fe8000c101114 */
[----:B------:R0:W-:Y:S04]  /*21170*/  @!P3 STG.E.U8 desc[UR20][R30.64+0x28], R7 ;  /* 0x000028071e00b986 */ /* 0x0001e8000c101114 */
[----:B------:R1:W-:Y:S01]  /*21180*/  @!P2 STG.E.U8 desc[UR20][R30.64+0x29], R9 ;  /* 0x000029091e00a986 */ /* 0x0003e2000c101114 */
[----:B0-----:R-:W-:Y:S02]  /*21190*/  F2FP.SATFINITE.E5M2.F32.PACK_AB_MERGE_C R7, RZ, R2, RZ ;  /* 0x00000002ff07723e */ /* 0x001fe400048060ff */
[----:B-1----:R-:W-:-:S03]  /*211a0*/  F2FP.SATFINITE.E5M2.F32.PACK_AB_MERGE_C R9, RZ, R3, RZ ;  /* 0x00000003ff09723e */ /* 0x002fc600048060ff */
[----:B------:R0:W-:Y:S01]  /*211b0*/  @!P6 STG.E.U8 desc[UR20][R28.64+0x29], R7 ;  /* 0x000029071c00e986 */ /* 0x0001e2000c101114 */
[----:B---3--:R-:W-:-:S03]  /*211c0*/  FMUL R4, R38, UR22 ;  /* 0x0000001626047c20 */ /* 0x008fc60008400000 */
[----:B------:R-:W3:Y:S02]  /*211d0*/  LDL.LU R38, [R1+0x2d8] ;  /* 0x0002d80001267983 */ /* 0x000ee40000300800 */
[----:B------:R-:W-:Y:S01]  /*211e0*/  F2FP.SATFINITE.E5M2.F32.PACK_AB_MERGE_C R13, RZ, R4, RZ ;  /* 0x00000004ff0d723e */ /* 0x000fe200048060ff */
        /* <DEDUP_REMOVED lines=21> */
[----:B------:R-:W-:Y:S02]  /*21340*/  F2FP.SATFINITE.E5M2.F32.PACK_AB_MERGE_C R5, RZ, R5, RZ ;  /* 0x00000005ff05723e */ /* 0x000fe400048060ff */
        /* <DEDUP_REMOVED lines=204> */
[----:B------:R-:W-:Y:S01]  /*22010*/  F2FP.SATFINITE.E5M2.F32.PACK_AB_MERGE_C R9, RZ, R4, RZ ;  /* 0x00000004ff09723e */ /* 0x000fe200048060ff */
[----:B------:R-:W-:-:S02]  /*22020*/  FMUL R3, R39, UR22 ;  /* 0x0000001627037c20 */ /* 0x000fc40008400000 */
[----:B------:R-:W5:Y:S04]  /*22030*/  LDL.LU R39, [R1+0x394] ;  /* 0x0003940001277983 */ /* 0x000f680000300800 */
[----:B------:R-:W-:Y:S04]  /*22040*/  @!P6 STG.E.U8 desc[UR20][R28.64+0x81], R5 ;  /* 0x000081051c00e986 */ /* 0x000fe8000c101114 */
[----:B------:R-:W-:Y:S04]  /*22050*/  @!P5 STG.E.U8 desc[UR20][R28.64+0x80], R13 ;  /* 0x0000800d1c00d986 */ /* 0x000fe8000c101114 */
[----:B------:R0:W-:Y:S04]  /*22060*/  @!P3 STG.E.U8 desc[UR20][R30.64+0x88], R7 ;  /* 0x000088071e00b986 */ /* 0x0001e8000c101114 */
[----:B------:R1:W-:Y:S01]  /*22070*/  @!P2 STG.E.U8 desc[UR20][R30.64+0x89], R9 ;  /* 0x000089091e00a986 */ /* 0x0003e2000c101114 */
[----:B0-----:R-:W-:-:S02]  /*22080*/  F2FP.SATFINITE.E5M2.F32.PACK_AB_MERGE_C R7, RZ, R2, RZ ;  /* 0x00000002ff07723e */ /* 0x001fc400048060ff */
[----:B-1----:R-:W-:Y:S01]  /*22090*/  F2FP.SATFINITE.E5M2.F32.PACK_AB_MERGE_C R9, RZ, R3, RZ ;  /* 0x00000003ff09723e */ /* 0x002fe200048060ff */
[----:B---3--:R-:W-:Y:S02]  /*220a0*/  FMUL R4, R38, UR22 ;  /* 0x0000001626047c20 */ /* 0x008fe40008400000 */
[----:B------:R-:W3:Y:S03]  /*220b0*/  LDL.LU R38, [R1+0x398] ;  /* 0x0003980001267983 */ /* 0x000ee60000300800 */
[----:B------:R-:W-:Y:S01]  /*220c0*/  F2FP.SATFINITE.E5M2.F32.PACK_AB_MERGE_C R13, RZ, R4, RZ ;  /* 0x00000004ff0d723e */ /* 0x000fe200048060ff */
[----:B------:R-:W-:Y:S02]  /*220d0*/  FMUL R5, R37, UR22 ;  /* 0x0000001625057c20 */ /* 0x000fe40008400000 */
[----:B------:R-:W3:Y:S01]  /*220e0*/  LDL.LU R37, [R1+0x39c] ;  /* 0x00039c0001257983 */ /* 0x000ee20000300800 */
[----:B------:R-:W-:-:S03]  /*220f0*/  FMUL R2, R36, UR22 ;  /* 0x0000001624027c20 */ /* 0x000fc60008400000 */
[----:B------:R-:W3:Y:S01]  /*22100*/  LDL.LU R36, [R1+0x3a0] ;  /* 0x0003a00001247983 */ /* 0x000ee20000300800 */
[----:B--2---:R-:W-:-:S03]  /*22110*/  FMUL R3, R35, UR22 ;  /* 0x0000001623037c20 */ /* 0x004fc60008400000 */
[----:B------:R-:W2:Y:S01]  /*22120*/  LDL.LU R35, [R1+0x3a4] ;  /* 0x0003a40001237983 */ /* 0x000ea20000300800 */
[----:B------:R-:W-:Y:S01]  /*22130*/  F2FP.SATFINITE.E5M2.F32.PACK_AB_MERGE_C R15, RZ, R5, RZ ;  /* 0x00000005ff0f723e */ /* 0x000fe200048060ff */
        /* <DEDUP_REMOVED lines=10> */
[----:B------:R-:W-:Y:S01]  /*221e0*/  @!P5 STG.E.U8 desc[UR20][R28.64+0x88], R11 ;  /* 0x0000880b1c00d986 */ /* 0x000fe2000c101114 */
[----:B------:R-:W-:-:S03]  /*221f0*/  ISETP.LT.OR P5, PT, R0, 0x91, !P0 ;  /* 0x000000910000780c */ /* 0x000fc600047a1670 */
[----:B------:R1:W-:Y:S01]  /*22200*/  @!P3 STG.E.U8 desc[UR20][R30.64+0x90], R9 ;  /* 0x000090091e00b986 */ /* 0x0003e2000c101114 */
[C---:B------:R-:W-:Y:S02]  /*22210*/  ISETP.LT.OR P3, PT, R0.reuse, 0x99, !P1 ;  /* 0x000000990000780c */ /* 0x040fe40004f61670 */
[----:B0-----:R-:W-:Y:S01]  /*22220*/  F2FP.SATFINITE.E5M2.F32.PACK_AB_MERGE_C R7, RZ, R2, RZ ;  /* 0x00000002ff07723e */ /* 0x001fe200048060ff */
[----:B------:R-:W-:Y:S01]  /*22230*/  @!P2 STG.E.U8 desc[UR20][R30.64+0x91], R13 ;  /* 0x0000910d1e00a986 */ /* 0x000fe2000c101114 */
[----:B------:R-:W-:Y:S02]  /*22240*/  ISETP.LT.OR P2, PT, R0, 0x9a, !P1 ;  /* 0x0000009a0000780c */ /* 0x000fe40004f41670 */
        /* <DEDUP_REMOVED lines=86> */
[----:B------:R-:W-:Y:S01]  /*227b0*/  FMUL R2, R39, UR22 ;  /* 0x0000001627027c20 */ /* 0x000fe20008400000 */
[----:B------:R-:W-:Y:S02]  /*227c0*/  ISETP.LT.OR P6, PT, R0, 0xba, !P0 ;  /* 0x000000ba0000780c */ /* 0x000fe400047c1670 */
[----:B------:R-:W5:Y:S02]  /*227d0*/  LDL.LU R39, [R1+0x3f4] ;  /* 0x0003f40001277983 */ /* 0x000f640000300800 */
[----:B0-----:R-:W-:Y:S02]  /*227e0*/  F2FP.SATFINITE.E5M2.F32.PACK_AB_MERGE_C R7, RZ, R2, RZ ;  /* 0x00000002ff07723e */ /* 0x001fe400048060ff */
        /* <DEDUP_REMOVED lines=28> */
[C---:B------:R-:W-:Y:S02]  /*229b0*/  ISETP.LT.OR P2, PT, R0.reuse, 0xca, !P1 ;  /* 0x000000ca0000780c */ /* 0x040fe40004f41670 */
[----:B0-----:R-:W-:Y:S02]  /*229c0*/  F2FP.SATFINITE.E5M2.F32.PACK_AB_MERGE_C R7, RZ, R2, RZ ;  /* 0x00000002ff07723e */ /* 0x001fe400048060ff */
[----:B-1----:R-:W-:Y:S01]  /*229d0*/  F2FP.SATFINITE.E5M2.F32.PACK_AB_MERGE_C R9, RZ, R3, RZ ;  /* 0x00000003ff09723e */ /* 0x002fe200048060ff */
[----:B------:R-:W-:Y:S02]  /*229e0*/  FMUL R2, R41, UR22 ;  /* 0x0000001629027c20 */ /* 0x000fe40008400000 */
[----:B------:R0:W-:Y:S01]  /*229f0*/  @!P6 STG.E.U8 desc[UR20][R28.64+0xc1], R7 ;  /* 0x0000c1071c00e986 */ /* 0x0001e2000c101114 */
[----:B------:R-:W-:-:S03]  /*22a00*/  ISETP.LT.OR P6, PT, R0, 0xca, !P0 ;  /* 0x000000ca0000780c */ /* 0x000fc600047c1670 */
[----:B------:R-:W5:Y:S01]  /*22a10*/  LDL.LU R41, [R1+0x410] ;  /* 0x0004100001297983 */ /* 0x000f620000300800 */
[----:B------:R-:W-:Y:S01]  /*22a20*/  F2FP.SATFINITE.E5M2.F32.PACK_AB_MERGE_C R13, RZ, R4, RZ ;  /* 0x00000004ff0d723e */ /* 0x000fe200048060ff */
[----:B------:R-:W-:Y:S02]  /*22a30*/  FMUL R3, R39, UR22 ;  /* 0x0000001627037c20 */ /* 0x000fe40008400000 */
[----:B------:R-:W5:Y:S01]  /*22a40*/  LDL.LU R39, [R1+0x414] ;  /* 0x0004140001277983 */ /* 0x000f620000300800 */
[----:B0-----:R-:W-:-:S03]  /*22a50*/  F2FP.SATFINITE.E5M2.F32.PACK_AB_MERGE_C R7, RZ, R2, RZ ;  /* 0x00000002ff07723e */ /* 0x001fc600048060ff */
        /* <DEDUP_REMOVED lines=21> */
[C---:B------:R-:W-:Y:S01]  /*22bb0*/  ISETP.LT.OR P3, PT, R0.reuse, 0xd1, !P1 ;  /* 0x000000d10000780c */ /* 0x040fe20004f61670 */
[----:B------:R-:W5:Y:S01]  /*22bc0*/  LDL.LU R42, [R1+0x430] ;  /* 0x00043000012a7983 */ /* 0x000f620000300800 */
[C---:B------:R-:W-:Y:S02]  /*22bd0*/  ISETP.LT.OR P2, PT, R0.reuse, 0xd2, !P1 ;  /* 0x000000d20000780c */ /* 0x040fe40004f41670 */
[----:B------:R-:W-:Y:S02]  /*22be0*/  ISETP.LT.OR P6, PT, R0, 0xd2, !P0 ;  /* 0x000000d20000780c */ /* 0x000fe400047c1670 */
[----:B------:R-:W-:-:S05]  /*22bf0*/  F2FP.SATFINITE.E5M2.F32.PACK_AB_MERGE_C R5, RZ, R5, RZ ;  /* 0x00000005ff05723e */ /* 0x000fca00048060ff */
[----:B------:R0:W-:Y:S01]  /*22c00*/  @!P5 STG.E.U8 desc[UR20][R28.64+0xc8], R5 ;  /* 0x0000c8051c00d986 */ /* 0x0001e2000c101114 */
[----:B------:R-:W-:-:S03]  /*22c10*/  ISETP.LT.OR P5, PT, R0, 0xd1, !P0 ;  /* 0x000000d10000780c */ /* 0x000fc600047a1670 */
[----:B------:R-:W-:Y:S01]  /*22c20*/  @!P3 STG.E.U8 desc[UR20][R30.64+0xd0], R9 ;  /* 0x0000d0091e00b986 */ /* 0x000fe2000c101114 */
[----:B------:R-:W-:-:S03]  /*22c30*/  ISETP.LT.OR P3, PT, R0, 0xd9, !P1 ;  /* 0x000000d90000780c */ /* 0x000fc60004f61670 */
[----:B------:R1:W-:Y:S01]  /*22c40*/  @!P2 STG.E.U8 desc[UR20][R30.64+0xd1], R11 ;  /* 0x0000d10b1e00a986 */ /* 0x0003e2000c101114 */
[----:B0-----:R-:W-:Y:S02]  /*22c50*/  F2FP.SATFINITE.E5M2.F32.PACK_AB_MERGE_C R5, RZ, R3, RZ ;  /* 0x00000003ff05723e */ /* 0x001fe400048060ff */
[----:B------:R-:W-:-:S03]  /*22c60*/  ISETP.LT.OR P2, PT, R0, 0xda, !P1 ;  /* 0x000000da0000780c */ /* 0x000fc60004f41670 */
[----:B------:R-:W-:Y:S01]  /*22c70*/  @!P6 STG.E.U8 desc[UR20][R28.64+0xd1], R5 ;  /* 0x0000d1051c00e986 */ /* 0x000fe2000c101114 */
[----:B-1----:R-:W-:Y:S02]  /*22c80*/  F2FP.SATFINITE.E5M2.F32.PACK_AB_MERGE_C R11, RZ, R2, RZ ;  /* 0x00000002ff0b723e */ /* 0x002fe400048060ff */
[----:B------:R-:W-:Y:S01]  /*22c90*/  ISETP.LT.OR P6, PT, R0, 0xda, !P0 ;  /* 0x000000da0000780c */ /* 0x000fe200047c1670 */
[----:B------:R-:W-:Y:S02]  /*22ca0*/  FMUL R2, R41, UR22 ;  /* 0x0000001629027c20 */ /* 0x000fe40008400000 */
[----:B------:R-:W5:Y:S01]  /*22cb0*/  LDL.LU R41, [R1+0x434] ;  /* 0x0004340001297983 */ /* 0x000f620000300800 */
[----:B------:R-:W-:-:S03]  /*22cc0*/  FMUL R3, R39, UR22 ;  /* 0x0000001627037c20 */ /* 0x000fc60008400000 */
[----:B------:R-:W5:Y:S01]  /*22cd0*/  LDL.LU R39, [R1+0x438] ;  /* 0x0004380001277983 */ /* 0x000f620000300800 */
[----:B------:R-:W-:-:S03]  /*22ce0*/  F2FP.SATFINITE.E5M2.F32.PACK_AB_MERGE_C R9, RZ, R4, RZ ;  /* 0x00000004ff09723e */ /* 0x000fc600048060ff */
        /* <DEDUP_REMOVED lines=12> */
[----:B------:R-:W3:Y:S02]  /*22db0*/  LDL.LU R36, [R1+0x444] ;  /* 0x0004440001247983 */ /* 0x000ee40000300800 */
[----:B0-----:R-:W-:Y:S01]  /*22dc0*/  F2FP.SATFINITE.E5M2.F32.PACK_AB_MERGE_C R7, RZ, R2, RZ ;  /* 0x00000002ff07723e */ /* 0x001fe200048060ff */
[----:B--2---:R-:W-:Y:S02]  /*22dd0*/  FMUL R3, R35, UR22 ;  /* 0x0000001623037c20 */ /* 0x004fe40008400000 */
        /* <DEDUP_REMOVED lines=15> */
[----:B------:R-:W-:Y:S02]  /*22ed0*/  F2FP.SATFINITE.E5M2.F32.PACK_AB_MERGE_C R5, RZ, R5, RZ ;  /* 0x00000005ff05723e */ /* 0x000fe400048060ff */
[----:B0-----:R-:W-:Y:S01]  /*22ee0*/  F2FP.SATFINITE.E5M2.F32.PACK_AB_MERGE_C R11, RZ, R4, RZ ;  /* 0x00000004ff0b723e */ /* 0x001fe200048060ff */
[----:B------:R0:W-:Y:S01]  /*22ef0*/  @!P6 STG.E.U8 desc[UR20][R28.64+0xe1], R7 ;  /* 0x0000e1071c00e986 */ /* 0x0001e2000c101114 */
[C---:B------:R-:W-:Y:S02]  /*22f00*/  ISETP.LT.OR P6, PT, R0.reuse, 0xea, !P0 ;  /* 0x000000ea0000780c */ /* 0x040fe400047c1670 */
[----:B-1----:R-:W-:Y:S01]  /*22f10*/  F2FP.SATFINITE.E5M2.F32.PACK_AB_MERGE_C R9, RZ, R3, RZ ;  /* 0x00000003ff09723e */ /* 0x002fe200048060ff */
[----:B------:R1:W-:Y:S01]  /*22f20*/  @!P5 STG.E.U8 desc[UR20][R28.64+0xe0], R5 ;  /* 0x0000e0051c00d986 */ /* 0x0003e2000c101114 */
[----:B------:R-:W-:-:S03]  /*22f30*/  ISETP.LT.OR P5, PT, R0, 0xe9, !P0 ;  /* 0x000000e90000780c */ /* 0x000fc600047a1670 */
[----:B------:R-:W-:Y:S01]  /*22f40*/  @!P2 STG.E.U8 desc[UR20][R30.64+0xe9], R11 ;  /* 0x0000e90b1e00a986 */ /* 0x000fe2000c101114 */
[----:B------:R-:W-:Y:S01]  /*22f50*/  ISETP.LT.OR P2, PT, R0, 0xf2, !P1 ;  /* 0x000000f20000780c */ /* 0x000fe20004f41670 */
[----:B------:R-:W-:Y:S02]  /*22f60*/  FMUL R3, R42, UR22 ;  /* 0x000000162a037c20 */ /* 0x000fe40008400000 */
[----:B------:R3:W-:Y:S01]  /*22f70*/  @!P3 STG.E.U8 desc[UR20][R30.64+0xe8], R9 ;  /* 0x0000e8091e00b986 */ /* 0x0007e2000c101114 */
[----:B------:R-:W-:Y:S01]  /*22f80*/  ISETP.LT.OR P3, PT, R0, 0xf1, !P1 ;  /* 0x000000f10000780c */ /* 0x000fe20004f61670 */
[----:B------:R-:W-:Y:S01]  /*22f90*/  FMUL R4, R39, UR22 ;  /* 0x0000001627047c20 */ /* 0x000fe20008400000 */
[----:B------:R-:W-:Y:S01]  /*22fa0*/  F2FP.SATFINITE.E5M2.F32.PACK_AB_MERGE_C R13, RZ, R2, RZ ;  /* 0x00000002ff0d723e */ /* 0x000fe200048060ff */
[----:B------:R-:W-:Y:S01]  /*22fb0*/  FMUL R2, R41, UR22 ;  /* 0x0000001629027c20 */ /* 0x000fe20008400000 */
[----:B------:R-:W-:Y:S02]  /*22fc0*/  F2FP.SATFINITE.E5M2.F32.PACK_AB_MERGE_C R3, RZ, R3, RZ ;  /* 0x00000003ff03723e */ /* 0x000fe400048060ff */
[----:B0-----:R-:W-:-:S02]  /*22fd0*/  F2FP.SATFINITE.E5M2.F32.PACK_AB_MERGE_C R7, RZ, R4, RZ ;  /* 0x00000004ff07723e */ /* 0x001fc400048060ff */
[----:B-1----:R-:W-:Y:S01]  /*22fe0*/  F2FP.SATFINITE.E5M2.F32.PACK_AB_MERGE_C R5, RZ, R2, RZ ;  /* 0x00000002ff05723e */ /* 0x002fe200048060ff */
[----:B------:R-:W-:Y:S01]  /*22ff0*/  @!P5 STG.E.U8 desc[UR20][R28.64+0xe8], R13 ;  /* 0x0000e80d1c00d986 */ /* 0x000fe2000c101114 */
[----:B------:R-:W-:-:S03]  /*23000*/  ISETP.LT.OR P5, PT, R0, 0xf1, !P0 ;  /* 0x000000f10000780c */ /* 0x000fc600047a1670 */
[----:B------:R-:W-:Y:S01]  /*23010*/  @!P6 STG.E.U8 desc[UR20][R28.64+0xe9], R3 ;  /* 0x0000e9031c00e986 */ /* 0x000fe2000c101114 */
[----:B------:R-:W-:-:S03]  /*23020*/  ISETP.LT.OR P6, PT, R0, 0xf2, !P0 ;  /* 0x000000f20000780c */ /* 0x000fc600047c1670 */
[----:B------:R0:W-:Y:S01]  /*23030*/  @!P2 STG.E.U8 desc[UR20][R30.64+0xf1], R7 ;  /* 0x0000f1071e00a986 */ /* 0x0001e2000c101114 */
[C---:B------:R-:W-:Y:S02]  /*23040*/  ISETP.LT.OR P2, PT, R0.reuse, 0xf9, !P1 ;  /* 0x000000f90000780c */ /* 0x040fe40004f41670 */
[C---:B------:R-:W-:Y:S01]  /*23050*/  ISETP.LT.OR P1, PT, R0.reuse, 0xfa, !P1 ;  /* 0x000000fa0000780c */ /* 0x040fe20004f21670 */
[----:B------:R5:W-:Y:S01]  /*23060*/  @!P3 STG.E.U8 desc[UR20][R30.64+0xf0], R5 ;  /* 0x0000f0051e00b986 */ /* 0x000be2000c101114 */
[C---:B------:R-:W-:Y:S02]  /*23070*/  ISETP.LT.OR P3, PT, R0.reuse, 0xf9, !P0 ;  /* 0x000000f90000780c */ /* 0x040fe40004761670 */
[----:B------:R-:W-:Y:S01]  /*23080*/  ISETP.LT.OR P0, PT, R0, 0xfa, !P0 ;  /* 0x000000fa0000780c */ /* 0x000fe20004701670 */
[----:B---3--:R-:W-:-:S05]  /*23090*/  FMUL R2, R38, UR22 ;  /* 0x0000001626027c20 */ /* 0x008fca0008400000 */
[----:B------:R-:W-:-:S05]  /*230a0*/  F2FP.SATFINITE.E5M2.F32.PACK_AB_MERGE_C R9, RZ, R2, RZ ;  /* 0x00000002ff09723e */ /* 0x000fca00048060ff */
[----:B------:R1:W-:Y:S01]  /*230b0*/  @!P5 STG.E.U8 desc[UR20][R28.64+0xf0], R9 ;  /* 0x0000f0091c00d986 */ /* 0x0003e2000c101114 */
[----:B------:R-:W-:Y:S01]  /*230c0*/  FMUL R0, R37, UR22 ;  /* 0x0000001625007c20 */ /* 0x000fe20008400000 */
[----:B------:R-:W-:-:S04]  /*230d0*/  FMUL R2, R36, UR22 ;  /* 0x0000001624027c20 */ /* 0x000fc80008400000 */
[----:B0-----:R-:W-:Y:S01]  /*230e0*/  F2FP.SATFINITE.E5M2.F32.PACK_AB_MERGE_C R7, RZ, R0, RZ ;  /* 0x00000000ff07723e */ /* 0x001fe200048060ff */
[----:B--2---:R-:W-:Y:S01]  /*230f0*/  FMUL R3, R35, UR22 ;  /* 0x0000001623037c20 */ /* 0x004fe20008400000 */
[----:B------:R-:W-:-:S04]  /*23100*/  F2FP.SATFINITE.E5M2.F32.PACK_AB_MERGE_C R11, RZ, R2, RZ ;  /* 0x00000002ff0b723e */ /* 0x000fc800048060ff */
[----:B------:R-:W-:Y:S01]  /*23110*/  F2FP.SATFINITE.E5M2.F32.PACK_AB_MERGE_C R3, RZ, R3, RZ ;  /* 0x00000003ff03723e */ /* 0x000fe200048060ff */
[----:B------:R1:W-:Y:S04]  /*23120*/  @!P6 STG.E.U8 desc[UR20][R28.64+0xf1], R7 ;  /* 0x0000f1071c00e986 */ /* 0x0003e8000c101114 */
[----:B------:R1:W-:Y:S04]  /*23130*/  @!P2 STG.E.U8 desc[UR20][R30.64+0xf8], R11 ;  /* 0x0000f80b1e00a986 */ /* 0x0003e8000c101114 */
[----:B------:R1:W-:Y:S01]  /*23140*/  @!P1 STG.E.U8 desc[UR20][R30.64+0xf9], R3 ;  /* 0x0000f9031e009986 */ /* 0x0003e2000c101114 */
[----:B----4-:R-:W-:Y:S01]  /*23150*/  FMUL R4, R33, UR22 ;  /* 0x0000001621047c20 */ /* 0x010fe20008400000 */
[----:B-----5:R-:W-:-:S04]  /*23160*/  FMUL R5, R32, UR22 ;  /* 0x0000001620057c20 */ /* 0x020fc80008400000 */
[----:B------:R-:W-:Y:S02]  /*23170*/  F2FP.SATFINITE.E5M2.F32.PACK_AB_MERGE_C R13, RZ, R4, RZ ;  /* 0x00000004ff0d723e */ /* 0x000fe400048060ff */
[----:B------:R-:W-:-:S03]  /*23180*/  F2FP.SATFINITE.E5M2.F32.PACK_AB_MERGE_C R5, RZ, R5, RZ ;  /* 0x00000005ff05723e */ /* 0x000fc600048060ff */
[----:B------:R1:W-:Y:S04]  /*23190*/  @!P3 STG.E.U8 desc[UR20][R28.64+0xf8], R13 ;  /* 0x0000f80d1c00b986 */ /* 0x0003e8000c101114 */
[----:B------:R1:W-:Y:S02]  /*231a0*/  @!P0 STG.E.U8 desc[UR20][R28.64+0xf9], R5 ;  /* 0x0000f9051c008986 */ /* 0x0003e4000c101114 */
.L_x_545:
[----:B------:R-:W-:Y:S05]  /*231b0*/  BSYNC B0 ;  /* 0x0000000000007941 */ /* 0x000fea0003800000 */
.L_x_31:
[----:B-12---:R-:W2:Y:S04]  /*231c0*/  LDL.LU R3, [R1+0x454] ;  /* 0x0004540001037983 */ /* 0x006ea80000300800 */
[----:B------:R-:W2:Y:S01]  /*231d0*/  LDL.LU R2, [R1+0x458] ;  /* 0x0004580001027983 */ /* 0x000ea20000300800 */
[----:B------:R-:W-:Y:S01]  /*231e0*/  ULDC UR6, c[0x0][0xc] ;  /* 0x0000030000067ab9 */ /* 0x000fe20000000800 */
[----:B------:R-:W-:Y:S01]  /*231f0*/  ULDC UR7, c[0x0][0x10] ;  /* 0x0000040000077ab9 */ /* 0x000fe20000000800 */
[----:B---34-:R-:W2:Y:S01]  /*23200*/  LDC R5, c[0x0][0x14] ;  /* 0x00000500ff057b82 */ /* 0x018ea20000000800 */
[----:B------:R-:W-:Y:S01]  /*23210*/  UIMAD.WIDE.U32 UR6, UR6, UR7, URZ ;  /* 0x00000007060672a5 */ /* 0x000fe2000f8e003f */
[----:B-----5:R-:W-:Y:S01]  /*23220*/  PRMT R0, RZ, 0x7610, R0 ;  /* 0x00007610ff007816 */ /* 0x020fe20000000000 */
[----:B------:R-:W-:-:S04]  /*23230*/  UMOV UR10, 0xffffffff ;  /* 0xffffffff000a7882 */ /* 0x000fc80000000000 */
[----:B--2---:R-:W-:-:S04]  /*23240*/  IMAD.WIDE.U32 R2, R5, UR6, R2 ;  /* 0x0000000605027c25 */ /* 0x004fc8000f8e0002 */
[----:B------:R-:W-:Y:S01]  /*23250*/  IMAD R5, R5, UR7, RZ ;  /* 0x0000000705057c24 */ /* 0x000fe2000f8e02ff */
[----:B------:R-:W-:Y:S01]  /*23260*/  ULDC.64 UR6, c[0x0][0x650] ;  /* 0x0001940000067ab9 */ /* 0x000fe20000000a00 */
[----:B------:R-:W-:Y:S01]  /*23270*/  IMAD.MOV.U32 R11, RZ, RZ, R2 ;  /* 0x000000ffff0b7224 */ /* 0x000fe200078e0002 */
[----:B------:R-:W-:Y:S01]  /*23280*/  ISETP.GE.U32.AND P0, PT, R2, UR6, PT ;  /* 0x0000000602007c0c */ /* 0x000fe2000bf06070 */
[----:B------:R-:W-:Y:S02]  /*23290*/  IMAD.IADD R13, R3, 0x1, R5 ;  /* 0x00000001030d7824 */ /* 0x000fe400078e0205 */
[----:B------:R-:W-:-:S03]  /*232a0*/  IMAD.MOV.U32 R2, RZ, RZ, -0x1 ;  /* 0xffffffffff027424 */ /* 0x000fc600078e00ff */
[----:B------:R1:W-:Y:S01]  /*232b0*/  STL [R1+0x454], R13 ;  /* 0x0004540d01007387 */ /* 0x0003e20000100800 */
[----:B------:R-:W-:-:S03]  /*232c0*/  ISETP.GE.U32.AND.EX P0, PT, R13, UR7, PT, P0 ;  /* 0x000000070d007c0c */ /* 0x000fc6000bf06100 */
[----:B------:R1:W-:Y:S04]  /*232d0*/  STL [R1+0x458], R11 ;  /* 0x0004580b01007387 */ /* 0x0003e80000100800 */
[----:B------:R1:W-:Y:S06]  /*232e0*/  STL [R1+0x45c], R2 ;  /* 0x00045c0201007387 */ /* 0x0003ec0000100800 */
[----:B------:R-:W-:Y:S05]  /*232f0*/  @P0 BRA `(.L_x_546) ;  /* 0x0000000400740947 */ /* 0x000fea0003800000 */
[----:B------:R-:W2:Y:S01]  /*23300*/  S2R R8, SR_CTAID.X ;  /* 0x0000000000087919 */ /* 0x000ea20000002500 */
[----:B------:R-:W-:Y:S01]  /*23310*/  ULDC.64 UR16, c[0x0][0x628] ;  /* 0x00018a0000107ab9 */ /* 0x000fe20000000a00 */
[----:B------:R-:W3:Y:S01]  /*23320*/  LDC R9, c[0x0][0x144] ;  /* 0x00005100ff097b82 */ /* 0x000ee20000000800 */
[----:B------:R-:W-:Y:S01]  /*23330*/  ULDC UR6, c[0x0][0x150] ;  /* 0x0000540000067ab9 */ /* 0x000fe20000000800 */
[----:B------:R-:W4:Y:S01]  /*23340*/  S2R R12, SR_CTAID.Y ;  /* 0x00000000000c7919 */ /* 0x000f220000002600 */
[----:B------:R-:W-:Y:S01]  /*23350*/  ISETP.NE.U32.AND P0, PT, RZ, UR16, PT ;  /* 0x00000010ff007c0c */ /* 0x000fe2000bf05070 */
[----:B------:R-:W-:Y:S01]  /*23360*/  ULDC UR18, c[0x0][0x630] ;  /* 0x00018c0000127ab9 */ /* 0x000fe20000000800 */
[----:B------:R-:W-:Y:S02]  /*23370*/  R2UR UR14, R11 ;  /* 0x000000000b0e72ca */ /* 0x000fe400000e0000 */
[----:B------:R-:W-:Y:S01]  /*23380*/  ISETP.NE.AND.EX P0, PT, RZ, UR17, PT, P0 ;  /* 0x00000011ff007c0c */ /* 0x000fe2000bf05300 */
[----:B0-----:R-:W0:Y:S01]  /*23390*/  LDC.64 R6, c[0x0][0x620] ;  /* 0x00018800ff067b82 */ /* 0x001e220000000a00 */
[----:B------:R-:W-:-:S02]  /*233a0*/  R2UR UR15, R13 ;  /* 0x000000000d0f72ca */ /* 0x000fc400000e0000 */
[----:B--2---:R-:W-:-:S05]  /*233b0*/  I2FP.F32.U32 R0, R8 ;  /* 0x0000000800007245 */ /* 0x004fca0000201000 */
[----:B------:R-:W-:-:S06]  /*233c0*/  FMUL R0, R0, UR6 ;  /* 0x0000000600007c20 */ /* 0x000fcc0008400000 */
[----:B------:R-:W2:Y:S01]  /*233d0*/  F2I.U32.TRUNC.NTZ R0, R0 ;  /* 0x0000000000007305 */ /* 0x000ea2000020f000 */
[----:B----4-:R-:W-:Y:S05]  /*233e0*/  @!P0 BRA `(.L_x_547) ;  /* 0x0000000000308947 */ /* 0x010fea0003800000 */
        /* <DEDUP_REMOVED lines=12> */
.L_x_547:
[----:B------:R-:W-:Y:S01]  /*234b0*/  USHF.R.U64 UR10, UR14, UR18, UR15 ;  /* 0x000000120e0a7299 */ /* 0x000fe2000800120f */
[----:B------:R-:W4:Y:S01]  /*234c0*/  LDC.64 R20, c[0x0][0x640] ;  /* 0x00019000ff147b82 */ /* 0x000f220000000a00 */
[----:B------:R-:W-:Y:S01]  /*234d0*/  USHF.R.U32.HI UR6, URZ, UR18, UR15 ;  /* 0x000000123f067299 */ /* 0x000fe2000801160f */
[----:B--2---:R-:W-:Y:S02]  /*234e0*/  IMAD.MOV R10, RZ, RZ, -R0 ;  /* 0x000000ffff0a7224 */ /* 0x004fe400078e0a00 */
[----:B-1----:R-:W-:Y:S01]  /*234f0*/  IMAD.MOV.U32 R2, RZ, RZ, R11 ;  /* 0x000000ffff027224 */ /* 0x002fe200078e000b */
[----:B------:R-:W-:Y:S01]  /*23500*/  IADD3 R5, P0, RZ, -UR10, RZ ;  /* 0x8000000aff057c10 */ /* 0x000fe2000ff1e0ff */
[----:B---3--:R-:W-:Y:S02]  /*23510*/  IMAD R17, R9, R10, R8 ;  /* 0x0000000a09117224 */ /* 0x008fe400078e0208 */
[----:B------:R-:W1:Y:S02]  /*23520*/  LDC R4, c[0x0][0x618] ;  /* 0x00018600ff047b82 */ /* 0x000e640000000800 */
[----:B------:R-:W-:Y:S01]  /*23530*/  IMAD.X R3, RZ, RZ, ~UR6, P0 ;  /* 0x80000006ff037e24 */ /* 0x000fe200080e06ff */
[----:B------:R-:W-:-:S03]  /*23540*/  ULDC UR6, c[0x0][0x154] ;  /* 0x0000550000067ab9 */ /* 0x000fc60000000800 */
[-C--:B0-----:R-:W-:Y:S02]  /*23550*/  IMAD R0, R3, R6.reuse, RZ ;  /* 0x0000000603007224 */ /* 0x081fe400078e02ff */
[----:B------:R-:W0:Y:S01]  /*23560*/  LDC R14, c[0x0][0x608] ;  /* 0x00018200ff0e7b82 */ /* 0x000e220000000800 */
[----:B------:R-:W-:Y:S02]  /*23570*/  IMAD.MOV.U32 R3, RZ, RZ, R13 ;  /* 0x000000ffff037224 */ /* 0x000fe400078e000d */
[----:B------:R-:W-:-:S05]  /*23580*/  IMAD.WIDE.U32 R2, R5, R6, R2 ;  /* 0x0000000605027225 */ /* 0x000fca00078e0002 */
[----:B------:R-:W2:Y:S01]  /*23590*/  LDC R18, c[0x0][0x658] ;  /* 0x00019600ff127b82 */ /* 0x000ea20000000800 */
[----:B------:R-:W-:Y:S01]  /*235a0*/  IMAD R5, R5, R7, R0 ;  /* 0x0000000705057224 */ /* 0x000fe200078e0200 */
[----:B------:R-:W-:Y:S01]  /*235b0*/  I2FP.F32.U32 R0, R12 ;  /* 0x0000000c00007245 */ /* 0x000fe20000201000 */
[----:B------:R-:W-:Y:S01]  /*235c0*/  IMAD.MOV.U32 R7, RZ, RZ, 0x1 ;  /* 0x00000001ff077424 */ /* 0x000fe200078e00ff */
[----:B----4-:R-:W-:Y:S01]  /*235d0*/  ISETP.NE.U32.AND P0, PT, R20, RZ, PT ;  /* 0x000000ff1400720c */ /* 0x010fe20003f05070 */
[----:B------:R-:W-:Y:S02]  /*235e0*/  IMAD.IADD R3, R3, 0x1, R5 ;  /* 0x0000000103037824 */ /* 0x000fe400078e0205 */
[----:B------:R-:W-:Y:S01]  /*235f0*/  FMUL R0, R0, UR6 ;  /* 0x0000000600007c20 */ /* 0x000fe20008400000 */
[----:B------:R-:W3:Y:S01]  /*23600*/  LDC R15, c[0x0][0x148] ;  /* 0x00005200ff0f7b82 */ /* 0x000ee20000000800 */
[----:B------:R-:W-:Y:S01]  /*23610*/  ISETP.NE.AND.EX P0, PT, R21, RZ, PT, P0 ;  /* 0x000000ff1500720c */ /* 0x000fe20003f05300 */
[----:B------:R-:W-:Y:S01]  /*23620*/  IMAD.MOV.U32 R5, RZ, RZ, -0x1 ;  /* 0xffffffffff057424 */ /* 0x000fe200078e00ff */
[-CC-:B-1----:R-:W-:Y:S01]  /*23630*/  SHF.R.U64 R10, R2, R4.reuse, R3.reuse ;  /* 0x00000004020a7219 */ /* 0x182fe20000001203 */
[----:B------:R1:W4:Y:S01]  /*23640*/  F2I.U32.TRUNC.NTZ R13, R0 ;  /* 0x00000000000d7305 */ /* 0x000322000020f000 */
[----:B------:R-:W-:-:S03]  /*23650*/  SHF.R.U32.HI R3, RZ, R4, R3 ;  /* 0x00000004ff037219 */ /* 0x000fc60000011603 */
[----:B------:R-:W1:Y:S01]  /*23660*/  LDC R16, c[0x0][0x600] ;  /* 0x00018000ff107b82 */ /* 0x000e620000000800 */
[-CC-:B0-----:R-:W-:Y:S02]  /*23670*/  SHF.R.U64 R8, R10, R14.reuse, R3.reuse ;  /* 0x0000000e0a087219 */ /* 0x181fe40000001203 */
[----:B------:R-:W-:-:S05]  /*23680*/  SHF.R.U32.HI R3, RZ, R14, R3 ;  /* 0x0000000eff037219 */ /* 0x000fca0000011603 */
[----:B------:R-:W0:Y:S01]  /*23690*/  LDC R22, c[0x0][0x648] ;  /* 0x00019200ff167b82 */ /* 0x000e220000000800 */
[-CC-:B--2---:R-:W-:Y:S02]  /*236a0*/  SHF.R.U64 R11, R8, R18.reuse, R3.reuse ;  /* 0x00000012080b7219 */ /* 0x184fe40000001203 */
[-C--:B------:R-:W-:Y:S02]  /*236b0*/  SHF.L.U32 R5, R5, R18.reuse, RZ ;  /* 0x0000001205057219 */ /* 0x080fe400000006ff */
[-C--:B------:R-:W-:Y:S01]  /*236c0*/  SHF.R.U32.HI R3, RZ, R18.reuse, R3 ;  /* 0x00000012ff037219 */ /* 0x080fe20000011603 */
[----:B------:R-:W-:Y:S01]  /*236d0*/  IMAD.MOV.U32 R2, RZ, RZ, R11 ;  /* 0x000000ffff027224 */ /* 0x000fe200078e000b */
[----:B------:R-:W-:Y:S01]  /*236e0*/  SHF.L.U32 R40, R7, R18, RZ ;  /* 0x0000001207287219 */ /* 0x000fe200000006ff */
[----:B------:R-:W2:Y:S01]  /*236f0*/  LDC R23, c[0x0][0x638] ;  /* 0x00018e00ff177b82 */ /* 0x000ea20000000800 */
[----:B------:R-:W-:-:S07]  /*23700*/  LOP3.LUT R19, RZ, R5, RZ, 0x33, !PT ;  /* 0x00000005ff137212 */ /* 0x000fce00078e33ff */
[----:B------:R-:W0:Y:S01]  /*23710*/  LDC R24, c[0x0][0x610] ;  /* 0x00018400ff187b82 */ /* 0x000e220000000800 */
[----:B----4-:R-:W-:Y:S05]  /*23720*/  @!P0 BRA `(.L_x_548) ;  /* 0x0000000000288947 */ /* 0x010fea0003800000 */
[----:B-1----:R-:W1:Y:S02]  /*23730*/  LDC R0, c[0x0][0x64c] ;  /* 0x00019300ff007b82 */ /* 0x002e640000000800 */
[----:B-1----:R-:W-:-:S05]  /*23740*/  IADD3 R7, P0, R11, R0, RZ ;  /* 0x000000000b077210 */ /* 0x002fca0007f1e0ff */
        /* <DEDUP_REMOVED lines=8> */
.L_x_548:
[----:B01----:R-:W-:Y:S01]  /*237d0*/  SHF.R.U64 R0, R2, R22, R3 ;  /* 0x0000001602007219 */ /* 0x003fe20000001203 */
[----:B------:R-:W-:Y:S01]  /*237e0*/  VIADD R5, R16, 0xffffffff ;  /* 0xffffffff10057836 */ /* 0x000fe20000000000 */
[----:B------:R-:W-:Y:S01]  /*237f0*/  LOP3.LUT R3, R8, R19, RZ, 0xc0, !PT ;  /* 0x0000001308037212 */ /* 0x000fe200078ec0ff */
[----:B------:R-:W-:Y:S02]  /*23800*/  IMAD.MOV R13, RZ, RZ, -R13 ;  /* 0x000000ffff0d7224 */ /* 0x000fe400078e0a0d */
[----:B------:R-:W-:Y:S02]  /*23810*/  IMAD.MOV R2, RZ, RZ, -R0 ;  /* 0x000000ffff027224 */ /* 0x000fe400078e0a00 */
[----:B------:R-:W-:Y:S01]  /*23820*/  IMAD R40, R40, R0, R3 ;  /* 0x0000000028287224 */ /* 0x000fe200078e0203 */
[----:B------:R-:W-:Y:S01]  /*23830*/  LOP3.LUT R3, R10, R5, RZ, 0xc0, !PT ;  /* 0x000000050a037212 */ /* 0x000fe200078ec0ff */
[----:B---3--:R-:W-:Y:S02]  /*23840*/  @P4 IMAD R17, R15, R13, R12 ;  /* 0x0000000d0f114224 */ /* 0x008fe400078e020c */
[----:B--2---:R-:W-:-:S02]  /*23850*/  IMAD R0, R2, R23, R11 ;  /* 0x0000001702007224 */ /* 0x004fc400078e020b */
[----:B------:R-:W-:Y:S02]  /*23860*/  IMAD.MOV.U32 R2, RZ, RZ, 0x1 ;  /* 0x00000001ff027424 */ /* 0x000fe400078e00ff */
[----:B------:R-:W-:Y:S02]  /*23870*/  IMAD R40, R40, R24, R17 ;  /* 0x0000001828287224 */ /* 0x000fe400078e0211 */
[----:B------:R-:W-:Y:S01]  /*23880*/  IMAD R3, R0, R16, R3 ;  /* 0x0000001000037224 */ /* 0x000fe200078e0203 */
[----:B------:R-:W-:-:S04]  /*23890*/  PRMT R0, R2, 0x7610, R0 ;  /* 0x0000761002007816 */ /* 0x000fc80000000000 */
[----:B------:R-:W-:Y:S02]  /*238a0*/  SEL R2, R3, R40, !P4 ;  /* 0x0000002803027207 */ /* 0x000fe40006000000 */
[----:B------:R-:W-:-:S03]  /*238b0*/  SEL R40, R40, R3, !P4 ;  /* 0x0000000328287207 */ /* 0x000fc60006000000 */
[----:B------:R2:W-:Y:S04]  /*238c0*/  STL [R1+0x45c], R2 ;  /* 0x00045c0201007387 */ /* 0x0005e80000100800 */
.L_x_546:
[----:B------:R-:W-:Y:S01]  /*238d0*/  UIADD3 UR5, UR9, UR5, URZ ;  /* 0x0000000509057290 */ /* 0x000fe2000fffe03f */
[----:B------:R3:W-:Y:S01]  /*238e0*/  STL [R1+0x460], R40 ;  /* 0x0004602801007387 */ /* 0x0007e20000100800 */
[----:B------:R-:W-:Y:S02]  /*238f0*/  LOP3.LUT P0, RZ, R0, 0xff, RZ, 0xc0, !PT ;  /* 0x000000ff00ff7812 */ /* 0x000fe4000780c0ff */
[----:B------:R-:W-:Y:S02]  /*23900*/  USHF.R.U32.HI UR6, URZ, 0x2, UR5 ;  /* 0x000000023f067899 */ /* 0x000fe40008011605 */
[----:B------:R-:W-:Y:S02]  /*23910*/  UISETP.GT.U32.AND UP0, UPT, UR5, 0x3, UPT ;  /* 0x000000030500788c */ /* 0x000fe4000bf04070 */
[----:B------:R-:W-:Y:S02]  /*23920*/  ULOP3.LUT UR6, UR6, 0x1, URZ, 0xc0, !UPT ;  /* 0x0000000106067892 */ /* 0x000fe4000f8ec03f */
[----:B------:R-:W-:-:S02]  /*23930*/  UISETP.LT.U32.AND UP0, UPT, UR9, 0x4, UP0 ;  /* 0x000000040900788c */ /* 0x000fc40008701070 */
[----:B------:R-:W-:Y:S02]  /*23940*/  UISETP.NE.U32.AND UP1, UPT, UR6, 0x1, UPT ;  /* 0x000000010600788c */ /* 0x000fe4000bf25070 */
[----:B------:R-:W-:Y:S02]  /*23950*/  USEL UR7, URZ, 0x1, !UP0 ;  /* 0x000000013f077887 */ /* 0x000fe4000c000000 */
[----:B------:R-:W-:Y:S02]  /*23960*/  UISETP.GT.U32.AND UP1, UPT, UR9, 0x3, !UP1 ;  /* 0x000000030900788c */ /* 0x000fe4000cf24070 */
[----:B------:R-:W-:Y:S02]  /*23970*/  ULOP3.LUT UR5, UR5, 0x3, URZ, 0xc0, !UPT ;  /* 0x0000000305057892 */ /* 0x000fe4000f8ec03f */
[----:B------:R-:W-:-:S04]  /*23980*/  USEL UR6, URZ, 0x1, !UP1 ;  /* 0x000000013f067887 */ /* 0x000fc8000c800000 */
[----:B------:R-:W-:Y:S01]  /*23990*/  ULOP3.LUT UR4, UR6, UR4, UR7, 0x96, !UPT ;  /* 0x0000000406047292 */ /* 0x000fe2000f8e9607 */
[----:B---3--:R-:W-:Y:S11]  /*239a0*/  @P0 BRA `(.L_x_549) ;  /* 0xfffffdd400a00947 */ /* 0x008ff6000383ffff */
[----:B------:R-:W-:Y:S05]  /*239b0*/  EXIT ;  /* 0x000000000000794d */ /* 0x000fea0003800000 */
.L_x_3:
[----:B------:R-:W2:Y:S01]  /*239c0*/  LDL R18, [R1+0x458] ;  /* 0x0004580001127983 */ /* 0x000ea20000100800 */
[----:B------:R-:W-:-:S03]  /*239d0*/  ULDC.64 UR4, c[0x0][0x650] ;  /* 0x0001940000047ab9 */ /* 0x000fc60000000a00 */
[----:B------:R-:W3:Y:S01]  /*239e0*/  LDL R19, [R1+0x454] ;  /* 0x0004540001137983 */ /* 0x000ee20000100800 */
[----:B------:R-:W-:Y:S01]  /*239f0*/  PRMT R0, RZ, 0x7610, R0 ;  /* 0x00007610ff007816 */ /* 0x000fe20000000000 */
[----:B------:R-:W-:Y:S02]  /*23a00*/  IMAD.MOV.U32 R5, RZ, RZ, -0x1 ;  /* 0xffffffffff057424 */ /* 0x000fe400078e00ff */
[----:B------:R-:W-:Y:S02]  /*23a10*/  IMAD.MOV.U32 R4, RZ, RZ, -0x1 ;  /* 0xffffffffff047424 */ /* 0x000fe400078e00ff */
[----:B------:R-:W-:Y:S01]  /*23a20*/  IMAD.MOV.U32 R10, RZ, RZ, -0x1 ;  /* 0xffffffffff0a7424 */ /* 0x000fe200078e00ff */
[----:B--2---:R-:W-:-:S04]  /*23a30*/  ISETP.GE.U32.AND P0, PT, R18, UR4, PT ;  /* 0x0000000412007c0c */ /* 0x004fc8000bf06070 */
[----:B---3--:R-:W-:-:S13]  /*23a40*/  ISETP.GE.U32.AND.EX P0, PT, R19, UR5, PT, P0 ;  /* 0x0000000513007c0c */ /* 0x008fda000bf06100 */
[----:B------:R-:W-:Y:S05]  /*23a50*/  @P0 BRA `(.L_x_550) ;  /* 0x0000000400600947 */ /* 0x000fea0003800000 */
[----:B------:R-:W0:Y:S01]  /*23a60*/  LDC.64 R12, c[0x0][0x628] ;  /* 0x00018a00ff0c7b82 */ /* 0x000e220000000a00 */
[----:B------:R-:W-:Y:S02]  /*23a70*/  IMAD.MOV.U32 R8, RZ, RZ, R18 ;  /* 0x000000ffff087224 */ /* 0x000fe400078e0012 */
[----:B------:R-:W-:-:S05]  /*23a80*/  IMAD.MOV.U32 R9, RZ, RZ, R19 ;  /* 0x000000ffff097224 */ /* 0x000fca00078e0013 */
[----:B------:R-:W1:Y:S08]  /*23a90*/  LDC R14, c[0x0][0x630] ;  /* 0x00018c00ff0e7b82 */ /* 0x000e700000000800 */
[----:B------:R-:W2:Y:S01]  /*23aa0*/  LDC.64 R16, c[0x0][0x620] ;  /* 0x00018800ff107b82 */ /* 0x000ea20000000a00 */
[----:B0-----:R-:W-:-:S04]  /*23ab0*/  ISETP.NE.U32.AND P0, PT, R12, RZ, PT ;  /* 0x000000ff0c00720c */ /* 0x001fc80003f05070 */
[----:B------:R-:W-:-:S13]  /*23ac0*/  ISETP.NE.AND.EX P0, PT, R13, RZ, PT, P0 ;  /* 0x000000ff0d00720c */ /* 0x000fda0003f05300 */
[----:B-12---:R-:W-:Y:S05]  /*23ad0*/  @!P0 BRA `(.L_x_551) ;  /* 0x0000000000288947 */ /* 0x006fea0003800000 */
[----:B------:R-:W0:Y:S02]  /*23ae0*/  LDC R0, c[0x0][0x634] ;  /* 0x00018d00ff007b82 */ /* 0x000e240000000800 */
[----:B0-----:R-:W-:-:S05]  /*23af0*/  IADD3 R9, P0, R18, R0, RZ ;  /* 0x0000000012097210 */ /* 0x001fca0007f1e0ff */
        /* <DEDUP_REMOVED lines=8> */
.L_x_551:
[-CC-:B------:R-:W-:Y:S01]  /*23b80*/  SHF.R.U64 R10, R8, R14.reuse, R9.reuse ;  /* 0x0000000e080a7219 */ /* 0x180fe20000001209 */
[----:B------:R-:W0:Y:S01]  /*23b90*/  LDC R6, c[0x0][0x618] ;  /* 0x00018600ff067b82 */ /* 0x000e220000000800 */
[----:B------:R-:W-:Y:S01]  /*23ba0*/  SHF.R.U32.HI R0, RZ, R14, R9 ;  /* 0x0000000eff007219 */ /* 0x000fe20000011609 */
[----:B------:R-:W-:Y:S01]  /*23bb0*/  ULDC UR4, c[0x0][0x150] ;  /* 0x0000540000047ab9 */ /* 0x000fe20000000800 */
[----:B------:R-:W-:Y:S01]  /*23bc0*/  IADD3 R3, P0, RZ, -R10, RZ ;  /* 0x8000000aff037210 */ /* 0x000fe20007f1e0ff */
[----:B------:R-:W-:Y:S01]  /*23bd0*/  IMAD.MOV.U32 R4, RZ, RZ, R18 ;  /* 0x000000ffff047224 */ /* 0x000fe200078e0012 */
[----:B------:R-:W-:Y:S01]  /*23be0*/  I2FP.F32.U32 R8, R2 ;  /* 0x0000000200087245 */ /* 0x000fe20000201000 */
[----:B------:R-:W-:Y:S02]  /*23bf0*/  IMAD.MOV.U32 R5, RZ, RZ, R19 ;  /* 0x000000ffff057224 */ /* 0x000fe400078e0013 */
[----:B------:R-:W1:Y:S01]  /*23c00*/  LDC.64 R20, c[0x0][0x640] ;  /* 0x00019000ff147b82 */ /* 0x000e620000000a00 */
[----:B------:R-:W-:-:S02]  /*23c10*/  IMAD.X R7, RZ, RZ, ~R0, P0 ;  /* 0x000000ffff077224 */ /* 0x000fc400000e0e00 */
[----:B------:R-:W-:Y:S01]  /*23c20*/  FMUL R9, R8, UR4 ;  /* 0x0000000408097c20 */ /* 0x000fe20008400000 */
[----:B------:R-:W-:Y:S01]  /*23c30*/  IMAD.WIDE.U32 R4, R3, R16, R4 ;  /* 0x0000001003047225 */ /* 0x000fe200078e0004 */
[----:B------:R-:W-:-:S03]  /*23c40*/  ULDC UR4, c[0x0][0x154] ;  /* 0x0000550000047ab9 */ /* 0x000fc60000000800 */
[----:B------:R-:W-:Y:S01]  /*23c50*/  IMAD R0, R7, R16, RZ ;  /* 0x0000001007007224 */ /* 0x000fe200078e02ff */
[----:B------:R-:W2:Y:S01]  /*23c60*/  LDC R13, c[0x0][0x144] ;  /* 0x00005100ff0d7b82 */ /* 0x000ea20000000800 */
[----:B------:R-:W3:Y:S02]  /*23c70*/  F2I.U32.TRUNC.NTZ R9, R9 ;  /* 0x0000000900097305 */ /* 0x000ee4000020f000 */
[----:B------:R-:W-:-:S04]  /*23c80*/  IMAD R3, R3, R17, R0 ;  /* 0x0000001103037224 */ /* 0x000fc800078e0200 */
[----:B------:R-:W-:Y:S01]  /*23c90*/  IMAD.IADD R3, R5, 0x1, R3 ;  /* 0x0000000105037824 */ /* 0x000fe200078e0203 */
[----:B------:R-:W4:Y:S04]  /*23ca0*/  LDC R12, c[0x0][0x608] ;  /* 0x00018200ff0c7b82 */ /* 0x000f280000000800 */
[-C--:B0-----:R-:W-:Y:S02]  /*23cb0*/  SHF.R.U64 R8, R4, R6.reuse, R3 ;  /* 0x0000000604087219 */ /* 0x081fe40000001203 */
[----:B------:R-:W-:Y:S02]  /*23cc0*/  I2FP.F32.U32 R4, R11 ;  /* 0x0000000b00047245 */ /* 0x000fe40000201000 */
[----:B------:R-:W0:Y:S01]  /*23cd0*/  LDC R7, c[0x0][0x658] ;  /* 0x00019600ff077b82 */ /* 0x000e220000000800 */
[----:B-1----:R-:W-:Y:S01]  /*23ce0*/  ISETP.NE.U32.AND P0, PT, R20, RZ, PT ;  /* 0x000000ff1400720c */ /* 0x002fe20003f05070 */
[----:B---3--:R-:W-:Y:S01]  /*23cf0*/  IMAD.MOV R0, RZ, RZ, -R9 ;  /* 0x000000ffff007224 */ /* 0x008fe200078e0a09 */
[----:B------:R-:W-:Y:S01]  /*23d00*/  SHF.R.U32.HI R3, RZ, R6, R3 ;  /* 0x00000006ff037219 */ /* 0x000fe20000011603 */
[----:B------:R-:W-:Y:S01]  /*23d10*/  FMUL R4, R4, UR4 ;  /* 0x0000000404047c20 */ /* 0x000fe20008400000 */
[----:B------:R-:W-:Y:S01]  /*23d20*/  ISETP.NE.AND.EX P0, PT, R21, RZ, PT, P0 ;  /* 0x000000ff1500720c */ /* 0x000fe20003f05300 */
[----:B------:R-:W-:-:S02]  /*23d30*/  IMAD.MOV.U32 R6, RZ, RZ, -0x1 ;  /* 0xffffffffff067424 */ /* 0x000fc400078e00ff */
[----:B------:R-:W1:Y:S01]  /*23d40*/  LDC R14, c[0x0][0x148] ;  /* 0x00005200ff0e7b82 */ /* 0x000e620000000800 */
[----:B--2---:R-:W-:Y:S02]  /*23d50*/  IMAD R18, R13, R0, R2 ;  /* 0x000000000d127224 */ /* 0x004fe400078e0202 */
[----:B------:R-:W-:-:S05]  /*23d60*/  IMAD.MOV.U32 R2, RZ, RZ, 0x1 ;  /* 0x00000001ff027424 */ /* 0x000fca00078e00ff */
[----:B------:R-:W2:Y:S01]  /*23d70*/  LDC R16, c[0x0][0x600] ;  /* 0x00018000ff107b82 */ /* 0x000ea20000000800 */
[-CC-:B----4-:R-:W-:Y:S02]  /*23d80*/  SHF.R.U64 R13, R8, R12.reuse, R3.reuse ;  /* 0x0000000c080d7219 */ /* 0x190fe40000001203 */
[----:B------:R-:W-:Y:S02]  /*23d90*/  SHF.R.U32.HI R0, RZ, R12, R3 ;  /* 0x0000000cff007219 */ /* 0x000fe40000011603 */
[----:B------:R3:W4:Y:S03]  /*23da0*/  F2I.U32.TRUNC.NTZ R12, R4 ;  /* 0x00000004000c7305 */ /* 0x000726000020f000 */
[----:B------:R-:W1:Y:S01]  /*23db0*/  LDC R17, c[0x0][0x648] ;  /* 0x00019200ff117b82 */ /* 0x000e620000000800 */
[-C--:B0-----:R-:W-:Y:S02]  /*23dc0*/  SHF.R.U64 R15, R13, R7.reuse, R0 ;  /* 0x000000070d0f7219 */ /* 0x081fe40000001200 */
[----:B------:R-:W-:-:S02]  /*23dd0*/  SHF.L.U32 R6, R6, R7, RZ ;  /* 0x0000000706067219 */ /* 0x000fc400000006ff */
[-C--:B------:R-:W-:Y:S01]  /*23de0*/  SHF.L.U32 R22, R2, R7.reuse, RZ ;  /* 0x0000000702167219 */ /* 0x080fe200000006ff */
[----:B------:R-:W-:Y:S01]  /*23df0*/  IMAD.MOV.U32 R2, RZ, RZ, R15 ;  /* 0x000000ffff027224 */ /* 0x000fe200078e000f */
[----:B------:R-:W-:Y:S01]  /*23e00*/  SHF.R.U32.HI R3, RZ, R7, R0 ;  /* 0x00000007ff037219 */ /* 0x000fe20000011600 */
[----:B------:R-:W0:Y:S01]  /*23e10*/  LDC R19, c[0x0][0x638] ;  /* 0x00018e00ff137b82 */ /* 0x000e220000000800 */
[----:B------:R-:W-:-:S07]  /*23e20*/  LOP3.LUT R24, RZ, R6, RZ, 0x33, !PT ;  /* 0x00000006ff187212 */ /* 0x000fce00078e33ff */
        /* <DEDUP_REMOVED lines=12> */
.L_x_552:
[----:B-1----:R-:W-:Y:S01]  /*23ef0*/  SHF.R.U64 R3, R2, R17, R3 ;  /* 0x0000001102037219 */ /* 0x002fe20000001203 */
[----:B--2---:R-:W-:Y:S01]  /*23f00*/  VIADD R7, R16, 0xffffffff ;  /* 0xffffffff10077836 */ /* 0x004fe20000000000 */
[----:B------:R-:W-:Y:S01]  /*23f10*/  LOP3.LUT R0, R13, R24, RZ, 0xc0, !PT ;  /* 0x000000180d007212 */ /* 0x000fe200078ec0ff */
[----:B------:R-:W-:Y:S02]  /*23f20*/  IMAD.MOV R12, RZ, RZ, -R12 ;  /* 0x000000ffff0c7224 */ /* 0x000fe400078e0a0c */
[----:B------:R-:W-:Y:S02]  /*23f30*/  IMAD.MOV R2, RZ, RZ, -R3 ;  /* 0x000000ffff027224 */ /* 0x000fe400078e0a03 */
[----:B------:R-:W-:Y:S01]  /*23f40*/  IMAD R5, R22, R3, R0 ;  /* 0x0000000316057224 */ /* 0x000fe200078e0200 */
[----:B------:R-:W-:Y:S01]  /*23f50*/  LOP3.LUT R3, R8, R7, RZ, 0xc0, !PT ;  /* 0x0000000708037212 */ /* 0x000fe200078ec0ff */
[----:B------:R-:W-:Y:S02]  /*23f60*/  @P4 IMAD R18, R14, R12, R11 ;  /* 0x0000000c0e124224 */ /* 0x000fe400078e020b */
[----:B0-----:R-:W-:-:S02]  /*23f70*/  IMAD R0, R2, R19, R15 ;  /* 0x0000001302007224 */ /* 0x001fc400078e020f */
[----:B------:R-:W-:Y:S02]  /*23f80*/  IMAD.MOV.U32 R4, RZ, RZ, 0x1 ;  /* 0x00000001ff047424 */ /* 0x000fe400078e00ff */
[----:B------:R-:W-:Y:S02]  /*23f90*/  IMAD R5, R5, R23, R18 ;  /* 0x0000001705057224 */ /* 0x000fe400078e0212 */
[----:B------:R-:W-:Y:S01]  /*23fa0*/  IMAD R2, R0, R16, R3 ;  /* 0x0000001000027224 */ /* 0x000fe200078e0203 */
[----:B------:R-:W-:-:S04]  /*23fb0*/  PRMT R0, R4, 0x7610, R0 ;  /* 0x0000761004007816 */ /* 0x000fc80000000000 */
[----:B------:R-:W-:Y:S02]  /*23fc0*/  SEL R4, R2, R5, !P4 ;  /* 0x0000000502047207 */ /* 0x000fe40006000000 */
[----:B------:R-:W-:-:S07]  /*23fd0*/  SEL R5, R5, R2, !P4 ;  /* 0x0000000205057207 */ /* 0x000fce0006000000 */
.L_x_550:
[----:B------:R-:W-:-:S08]  /*23fe0*/  NOP ;  /* 0x0000000000007918 */ /* 0x000fd00000000000 */
[----:B------:R-:W0:-:S00]  /*23ff0*/  USETMAXREG.DEALLOC.CTAPOOL 0x18 ;  /* 0x00000018000079c8 */ /* 0x000e0000080e0500 */
[----:B------:R-:W-:-:S13]  /*24000*/  ISETP.NE.AND P0, PT, RZ, UR8, PT ;  /* 0x00000008ff007c0c */ /* 0x000fda000bf05270 */
[----:B------:R-:W-:Y:S05]  /*24010*/  @P0 EXIT ;  /* 0x000000000000094d */ /* 0x000fea0003800000 */
[----:B0-----:R-:W-:Y:S01]  /*24020*/  LOP3.LUT P0, RZ, R0, 0xff, RZ, 0xc0, !PT ;  /* 0x000000ff00ff7812 */ /* 0x001fe2000780c0ff */
[----:B------:R-:W-:Y:S02]  /*24030*/  IMAD.MOV.U32 R0, RZ, RZ, 0x1 ;  /* 0x00000001ff007424 */ /* 0x000fe400078e00ff */
[----:B------:R-:W-:-:S10]  /*24040*/  IMAD.MOV.U32 R6, RZ, RZ, RZ ;  /* 0x000000ffff067224 */ /* 0x000fd400078e00ff */
[----:B------:R-:W-:Y:S05]  /*24050*/  @!P0 BRA `(.L_x_553) ;  /* 0x0000000c00448947 */ /* 0x000fea0003800000 */
[----:B------:R-:W0:Y:S01]  /*24060*/  LDC R0, c[0x0][0x28c] ;  /* 0x0000a300ff007b82 */ /* 0x000e220000000800 */
[----:B------:R-:W1:Y:S01]  /*24070*/  S2R R2, SR_TID.X ;  /* 0x0000000000027919 */ /* 0x000e620000002100 */
[----:B------:R-:W-:Y:S01]  /*24080*/  ULDC UR5, c[0x0][0x658] ;  /* 0x0001960000057ab9 */ /* 0x000fe20000000800 */
[----:B------:R-:W-:Y:S01]  /*24090*/  UMOV UR7, 0xffffffff ;  /* 0xffffffff00077882 */ /* 0x000fe20000000000 */
[----:B------:R-:W-:Y:S01]  /*240a0*/  ULDC UR6, c[0x0][0xc] ;  /* 0x0000030000067ab9 */ /* 0x000fe20000000800 */
[----:B------:R-:W-:Y:S01]  /*240b0*/  USHF.L.U32 UR8, UR7, UR5, URZ ;  /* 0x0000000507087299 */ /* 0x000fe2000800063f */
[----:B------:R-:W-:Y:S01]  /*240c0*/  BSSY B0, `(.L_x_553) ;  /* 0x00000ca000007945 */ /* 0x000fe20003800000 */
[----:B------:R-:W-:Y:S01]  /*240d0*/  UMOV UR9, 0x1 ;  /* 0x0000000100097882 */ /* 0x000fe20000000000 */
[----:B------:R-:W-:Y:S01]  /*240e0*/  ULDC UR7, c[0x0][0x10] ;  /* 0x0000040000077ab9 */ /* 0x000fe20000000800 */
[----:B------:R-:W-:Y:S01]  /*240f0*/  USHF.L.U32 UR18, UR9, UR5, URZ ;  /* 0x0000000509127299 */ /* 0x000fe2000800063f */
[----:B------:R-:W-:Y:S01]  /*24100*/  IMAD.MOV.U32 R9, RZ, RZ, 0x1 ;  /* 0x00000001ff097424 */ /* 0x000fe200078e00ff */
[----:B------:R-:W-:Y:S01]  /*24110*/  UIMAD.WIDE.U32 UR6, UR6, UR7, URZ ;  /* 0x00000007060672a5 */ /* 0x000fe2000f8e003f */
[----:B------:R-:W-:Y:S01]  /*24120*/  IMAD.MOV.U32 R6, RZ, RZ, RZ ;  /* 0x000000ffff067224 */ /* 0x000fe200078e00ff */
[----:B------:R-:W-:Y:S01]  /*24130*/  ULDC UR5, c[0x0][0x14] ;  /* 0x0000050000057ab9 */ /* 0x000fe20000000800 */
[----:B------:R-:W-:Y:S01]  /*24140*/  ULDC UR4, c[0x0][0x600] ;  /* 0x0001800000047ab9 */ /* 0x000fe20000000800 */
[----:B------:R-:W-:-:S02]  /*24150*/  UIMAD.WIDE.U32 UR20, UR6, UR5, URZ ;  /* 0x00000005061472a5 */ /* 0x000fc4000f8e003f */
[----:B------:R-:W-:Y:S02]  /*24160*/  UIMAD UR16, UR7, UR5, URZ ;  /* 0x00000005071072a4 */ /* 0x000fe4000f8e023f */
[----:B------:R-:W-:Y:S02]  /*24170*/  ULOP3.LUT UR24, UR13, 0x2, URZ, 0xfc, !UPT ;  /* 0x000000020d187892 */ /* 0x000fe4000f8efc3f */
[----:B------:R-:W-:Y:S02]  /*24180*/  UIADD3 UR4, UR4, -0x1, URZ ;  /* 0xffffffff04047890 */ /* 0x000fe4000fffe03f */
[----:B------:R-:W-:Y:S01]  /*24190*/  ULOP3.LUT UR17, URZ, UR8, URZ, 0x33, !UPT ;  /* 0x000000083f117292 */ /* 0x000fe2000f8e333f */
[----:B0-----:R-:W-:Y:S01]  /*241a0*/  VIADD R0, R0, 0x3f ;  /* 0x0000003f00007836 */ /* 0x001fe20000000000 */
[----:B------:R-:W-:Y:S01]  /*241b0*/  UIADD3 UR16, UR21, UR16, URZ ;  /* 0x0000001015107290 */ /* 0x000fe2000fffe03f */
[----:B------:R-:W-:-:S03]  /*241c0*/  ULDC.64 UR22, c[0x0][0x198] ;  /* 0x0000660000167ab9 */ /* 0x000fc60000000a00 */
[----:B------:R-:W-:-:S04]  /*241d0*/  SHF.R.S32.HI R3, RZ, 0x1f, R0 ;  /* 0x0000001fff037819 */ /* 0x000fc80000011400 */
[----:B------:R-:W-:Y:S01]  /*241e0*/  LEA.HI R3, R3, R0, RZ, 0x6 ;  /* 0x0000000003037211 */ /* 0x000fe200078f30ff */
[----:B------:R-:W-:Y:S01]  /*241f0*/  IMAD.MOV.U32 R0, RZ, RZ, 0x1 ;  /* 0x00000001ff007424 */ /* 0x000fe200078e00ff */
[C---:B-1----:R-:W-:Y:S02]  /*24200*/  LOP3.LUT P3, RZ, R2.reuse, 0x7f, RZ, 0xc0, !PT ;  /* 0x0000007f02ff7812 */ /* 0x042fe4000786c0ff */
[----:B------:R-:W-:Y:S02]  /*24210*/  SHF.R.S32.HI R7, RZ, 0x6, R3 ;  /* 0x00000006ff077819 */ /* 0x000fe40000011403 */
[----:B------:R-:W-:-:S03]  /*24220*/  LOP3.LUT P0, RZ, R2, 0x1f, RZ, 0xc0, !PT ;  /* 0x0000001f02ff7812 */ /* 0x000fc6000780c0ff */
[----:B------:R-:W-:Y:S01]  /*24230*/  VIADD R14, R7, 0x1 ;  /* 0x00000001070e7836 */ /* 0x000fe20000000000 */
[----:B------:R-:W-:-:S13]  /*24240*/  PLOP3.LUT P0, PT, P0, P3, PT, 0x8a, 0x0 ;  /* 0x000000000000781c */ /* 0x000fda0000707172 */
.L_x_565:
[----:B------:R-:W-:-:S03]  /*24250*/  UMOV UR5, 0xffffffff ;  /* 0xffffffff00057882 */ /* 0x000fc60000000000 */
[----:B------:R-:W-:Y:S05]  /*24260*/  BRA.DIV UR5, `(.L_x_554) ;  /* 0x0000000e05bc7947 */ /* 0x000fea000b800000 */
[----:B------:R-:W-:-:S13]  /*24270*/  ELECT P1, URZ, PT ;  /* 0x00000000003f782f */ /* 0x000fda0003820000 */
.L_x_576:
[----:B------:R-:W0:Y:S01]  /*24280*/  LDC R2, c[0x0][0x28c] ;  /* 0x0000a300ff027b82 */ /* 0x000e220000000800 */
[----:B------:R-:W-:Y:S01]  /*24290*/  BSSY B1, `(.L_x_555) ;  /* 0x0000035000017945 */ /* 0x000fe20003800000 */
[----:B0-----:R-:W-:-:S13]  /*242a0*/  ISETP.LT.OR P1, PT, R2, 0x1, !P1 ;  /* 0x000000010200780c */ /* 0x001fda0004f21670 */
[----:B------:R-:W-:Y:S05]  /*242b0*/  @P1 BRA `(.L_x_556) ;  /* 0x0000000000c81947 */ /* 0x000fea0003800000 */
[----:B------:R-:W-:Y:S02]  /*242c0*/  IMAD.SHL.U32 R4, R4, 0x100, RZ ;  /* 0x0000010004047824 */ /* 0x000fe400078e00ff */
[----:B------:R-:W-:Y:S02]  /*242d0*/  IMAD.SHL.U32 R5, R5, 0x100, RZ ;  /* 0x0000010005057824 */ /* 0x000fe400078e00ff */
[----:B------:R-:W-:Y:S02]  /*242e0*/  IMAD.MOV.U32 R13, RZ, RZ, RZ ;  /* 0x000000ffff0d7224 */ /* 0x000fe400078e00ff */
[----:B------:R-:W-:Y:S02]  /*242f0*/  IMAD.MOV.U32 R3, RZ, RZ, R14 ;  /* 0x000000ffff037224 */ /* 0x000fe400078e000e */
[----:B------:R-:W-:Y:S02]  /*24300*/  IMAD.MOV.U32 R2, RZ, RZ, R0 ;  /* 0x000000ffff027224 */ /* 0x000fe400078e0000 */
[----:B------:R-:W-:-:S07]  /*24310*/  IMAD.MOV.U32 R8, RZ, RZ, R6 ;  /* 0x000000ffff087224 */ /* 0x000fce00078e0006 */
.L_x_560:
[----:B------:R-:W0:Y:S01]  /*24320*/  S2R R12, SR_CgaCtaId ;  /* 0x00000000000c7919 */ /* 0x000e220000008800 */
[----:B------:R-:W-:-:S04]  /*24330*/  MOV R11, 0x400 ;  /* 0x00000400000b7802 */ /* 0x000fc80000000f00 */
[----:B0-----:R-:W-:Y:S02]  /*24340*/  LEA R15, R12, R11, 0x18 ;  /* 0x0000000b0c0f7211 */ /* 0x001fe400078ec0ff */
[----:B------:R-:W-:Y:S01]  /*24350*/  SHF.L.U32 R11, R2, 0x1f, RZ ;  /* 0x0000001f020b7819 */ /* 0x000fe200000006ff */
[----:B------:R-:W0:Y:S02]  /*24360*/  @!P3 LDC R12, c[0x0][0x500] ;  /* 0x00014000ff0cbb82 */ /* 0x000e240000000800 */
[----:B------:R-:W-:-:S04]  /*24370*/  IMAD R16, R8, 0x8, R15 ;  /* 0x0000000808107824 */ /* 0x000fc800078e020f */
[----:B------:R-:W1:Y:S02]  /*24380*/  SYNCS.PHASECHK.TRANS64.TRYWAIT P1, [R16+URZ+0x20], R11 ;  /* 0x0000200b100075a7 */ /* 0x000e64000802017f */
[----:B-1----:R-:W-:Y:S05]  /*24390*/  @!P1 BRA `(.L_x_557) ;  /* 0x0000000c00909947 */ /* 0x002fea0003800000 */
.L_x_577:
[----:B------:R-:W-:Y:S01]  /*243a0*/  UPRMT UR5, UR24, 0x9910, URZ ;  /* 0x0000991018057896 */ /* 0x000fe2000800003f */
[----:B0-----:R0:W-:Y:S03]  /*243b0*/  @!P3 SYNCS.ARRIVE.TRANS64 RZ, [R16+URZ], R12 ;  /* 0x0000000c10ffb9a7 */ /* 0x0011e6000800003f */
[----:B------:R-:W-:-:S06]  /*243c0*/  UISETP.NE.AND UP0, UPT, UR5, 0x2, UPT ;  /* 0x000000020500788c */ /* 0x000fcc000bf05270 */
[----:B------:R-:W-:-:S13]  /*243d0*/  PLOP3.LUT P1, PT, PT, PT, UP0, 0x80, 0x0 ;  /* 0x000000000000781c */ /* 0x000fda0003f2f008 */
[----:B0-----:R-:W-:Y:S05]  /*243e0*/  @P1 BRA `(.L_x_558) ;  /* 0x0000000000041947 */ /* 0x001fea0003800000 */
[----:B------:R-:W-:Y:S01]  /*243f0*/  BPT.TRAP 0x1 ;  /* 0x000000040000795c */ /* 0x000fe20000300000 */
.L_x_558:
[----:B------:R-:W-:Y:S05]  /*24400*/  @P0 BRA `(.L_x_559) ;  /* 0x0000000000040947 */ /* 0x000fea0003800000 */
[----:B------:R-:W-:Y:S01]  /*24410*/  BPT.TRAP 0x1 ;  /* 0x000000040000795c */ /* 0x000fe20000300000 */
.L_x_559:
[----:B------:R-:W-:Y:S01]  /*24420*/  IMAD R15, R8, 0x4000, R15 ;  /* 0x00004000080f7824 */ /* 0x000fe200078e020f */
[----:B------:R-:W-:Y:S01]  /*24430*/  R2UR UR9, R16 ;  /* 0x00000000100972ca */ /* 0x000fe200000e0000 */
[----:B------:R-:W-:Y:S01]  /*24440*/  VIADD R3, R3, 0xffffffff ;  /* 0xffffffff03037836 */ /* 0x000fe20000000000 */
[----:B------:R-:W-:Y:S01]  /*24450*/  UIADD3 UR6, UP0, UR22, 0xf0, URZ ;  /* 0x000000f016067890 */ /* 0x000fe2000ff1e03f */
[----:B------:R-:W-:Y:S01]  /*24460*/  R2UR UR11, R5 ;  /* 0x00000000050b72ca */ /* 0x000fe200000e0000 */
[----:B------:R-:W-:Y:S01]  /*24470*/  UIADD3 UR26, UP1, UR22, 0x1f0, URZ ;  /* 0x000001f0161a7890 */ /* 0x000fe2000ff3e03f */
[----:B------:R-:W-:Y:S01]  /*24480*/  R2UR UR5, R15 ;  /* 0x000000000f0572ca */ /* 0x000fe200000e0000 */
[----:B------:R-:W-:Y:S01]  /*24490*/  UIADD3.X UR7, URZ, UR23, URZ, UP0, !UPT ;  /* 0x000000173f077290 */ /* 0x000fe200087fe43f */
[----:B------:R-:W-:Y:S01]  /*244a0*/  R2UR UR10, R13 ;  /* 0x000000000d0a72ca */ /* 0x000fe200000e0000 */
[----:B------:R-:W-:Y:S01]  /*244b0*/  VIADD R8, R8, 0x1 ;  /* 0x0000000108087836 */ /* 0x000fe20000000000 */
[----:B------:R-:W-:Y:S01]  /*244c0*/  R2UR UR12, R10 ;  /* 0x000000000a0c72ca */ /* 0x000fe200000e0000 */
[----:B------:R-:W-:Y:S01]  /*244d0*/  UIADD3.X UR27, URZ, UR23, URZ, UP1, !UPT ;  /* 0x000000173f1b7290 */ /* 0x000fe20008ffe43f */
[----:B------:R-:W-:Y:S01]  /*244e0*/  R2UR UR19, R4 ;  /* 0x00000000041372ca */ /* 0x000fe200000e0000 */
[----:B------:R-:W-:Y:S01]  /*244f0*/  UMOV UR14, 0x0 ;  /* 0x00000000000e7882 */ /* 0x000fe20000000000 */
[----:B------:R-:W-:Y:S01]  /*24500*/  ISETP.GT.AND P2, PT, R3, 0x1, PT ;  /* 0x000000010300780c */ /* 0x000fe20003f44270 */
[----:B------:R-:W-:Y:S01]  /*24510*/  UMOV UR15, 0x10000000 ;  /* 0x10000000000f7882 */ /* 0x000fe20000000000 */
[----:B------:R-:W-:Y:S01]  /*24520*/  ISETP.NE.AND P1, PT, R8, 0x4, PT ;  /* 0x000000040800780c */ /* 0x000fe20003f25270 */
[----:B------:R-:W-:-:S02]  /*24530*/  VIADD R13, R13, 0x40 ;  /* 0x000000400d0d7836 */ /* 0x000fc40000000000 */
[----:B------:R-:W-:Y:S01]  /*24540*/  UIADD3 UR8, UR5, 0x100, URZ ;  /* 0x0000010005087890 */ /* 0x000fe2000fffe03f */
[----:B-1----:R-:W-:Y:S01]  /*24550*/  SEL R11, RZ, 0x1, P1 ;  /* 0x00000001ff0b7807 */ /* 0x002fe20000800000 */
[----:B------:R-:W-:Y:S01]  /*24560*/  UIADD3 UR5, UR5, 0x10100, URZ ;  /* 0x0001010005057890 */ /* 0x000fe2000fffe03f */
[----:B------:R-:W-:Y:S02]  /*24570*/  SEL R8, R8, RZ, P1 ;  /* 0x000000ff08087207 */ /* 0x000fe40000800000 */
[----:B------:R-:W-:-:S04]  /*24580*/  LOP3.LUT R2, R2, R11, RZ, 0x3c, !PT ;  /* 0x0000000b02027212 */ /* 0x000fc800078e3cff */
[----:B------:R0:W-:Y:S02]  /*24590*/  UTMALDG.3D [UR8], [UR6], desc[UR14] ;  /* 0x00000e08060075b4 */ /* 0x0001e40008011000 */
[----:B0-----:R-:W-:Y:S01]  /*245a0*/  UMOV UR8, UR5 ;  /* 0x0000000500087c82 */ /* 0x001fe20008000000 */
[----:B------:R-:W-:Y:S02]  /*245b0*/  UMOV UR11, UR19 ;  /* 0x00000013000b7c82 */ /* 0x000fe40008000000 */
[----:B------:R0:W-:Y:S02]  /*245c0*/  UTMALDG.3D [UR8], [UR26], desc[UR14] ;  /* 0x00000e081a0075b4 */ /* 0x0001e40008011000 */
[----:B0-----:R-:W-:Y:S05]  /*245d0*/  @P2 BRA `(.L_x_560) ;  /* 0xfffffffc00502947 */ /* 0x001fea000383ffff */
.L_x_556:
[----:B------:R-:W-:Y:S05]  /*245e0*/  BSYNC B1 ;  /* 0x0000000000017941 */ /* 0x000fea0003800000 */
.L_x_555:
[----:B------:R-:W2:Y:S01]  /*245f0*/  LDL.LU R16, [R1+0x454] ;  /* 0x0004540001107983 */ /* 0x000ea20000300800 */
[----:B------:R-:W-:Y:S01]  /*24600*/  LOP3.LUT P5, RZ, R9, 0xff, RZ, 0xc0, !PT ;  /* 0x000000ff09ff7812 */ /* 0x000fe200078ac0ff */
[----:B------:R-:W-:Y:S01]  /*24610*/  IMAD.IADD R6, R7, 0x1, R6 ;  /* 0x0000000107067824 */ /* 0x000fe200078e0206 */
[----:B------:R-:W-:Y:S01]  /*24620*/  ULDC.64 UR6, c[0x0][0x650] ;  /* 0x0001940000067ab9 */ /* 0x000fe20000000a00 */
[----:B------:R-:W3:Y:S01]  /*24630*/  LDL.LU R15, [R1+0x458] ;  /* 0x00045800010f7983 */ /* 0x000ee20000300800 */
[----:B------:R-:W-:Y:S01]  /*24640*/  BSSY B1, `(.L_x_561) ;  /* 0x000006f000017945 */ /* 0x000fe20003800000 */
[----:B------:R-:W-:Y:S01]  /*24650*/  IMAD.MOV.U32 R5, RZ, RZ, -0x1 ;  /* 0xffffffffff057424 */ /* 0x000fe200078e00ff */
[----:B------:R-:W-:Y:S01]  /*24660*/  SHF.R.U32.HI R2, RZ, 0x2, R6 ;  /* 0x00000002ff027819 */ /* 0x000fe20000011606 */
[----:B------:R-:W-:Y:S01]  /*24670*/  IMAD.MOV.U32 R4, RZ, RZ, -0x1 ;  /* 0xffffffffff047424 */ /* 0x000fe200078e00ff */
[----:B------:R-:W-:Y:S01]  /*24680*/  ISETP.GT.U32.AND P1, PT, R6, 0x3, PT ;  /* 0x000000030600780c */ /* 0x000fe20003f24070 */
[----:B------:R-:W-:Y:S01]  /*24690*/  IMAD.MOV.U32 R10, RZ, RZ, -0x1 ;  /* 0xffffffffff0a7424 */ /* 0x000fe200078e00ff */
[----:B------:R-:W-:-:S02]  /*246a0*/  LOP3.LUT R2, R2, 0x1, RZ, 0xc0, !PT ;  /* 0x0000000102027812 */ /* 0x000fc400078ec0ff */
[C---:B------:R-:W-:Y:S01]  /*246b0*/  ISETP.LT.U32.AND P1, PT, R7.reuse, 0x4, P1 ;  /* 0x000000040700780c */ /* 0x040fe20000f21070 */
[----:B------:R-:W0:Y:S01]  /*246c0*/  @P5 S2R R3, SR_CgaCtaId ;  /* 0x0000000000035919 */ /* 0x000e220000008800 */
[----:B------:R-:W-:Y:S02]  /*246d0*/  ISETP.NE.U32.AND P2, PT, R2, 0x1, PT ;  /* 0x000000010200780c */ /* 0x000fe40003f45070 */
[----:B------:R-:W-:Y:S02]  /*246e0*/  @P5 MOV R2, 0x400 ;  /* 0x0000040000025802 */ /* 0x000fe40000000f00 */
[----:B------:R-:W-:Y:S02]  /*246f0*/  ISETP.GT.U32.AND P2, PT, R7, 0x3, !P2 ;  /* 0x000000030700780c */ /* 0x000fe40005744070 */
[----:B------:R-:W-:Y:S02]  /*24700*/  LOP3.LUT R6, R6, 0x3, RZ, 0xc0, !PT ;  /* 0x0000000306067812 */ /* 0x000fe400078ec0ff */
[----:B------:R-:W-:-:S02]  /*24710*/  PRMT R9, RZ, 0x7610, R9 ;  /* 0x00007610ff097816 */ /* 0x000fc40000000009 */
[----:B0-----:R-:W-:Y:S02]  /*24720*/  @P5 LEA R2, R3, R2, 0x18 ;  /* 0x0000000203025211 */ /* 0x001fe400078ec0ff */
[----:B------:R-:W-:Y:S02]  /*24730*/  SEL R3, RZ, 0x1, !P1 ;  /* 0x00000001ff037807 */ /* 0x000fe40004800000 */
[----:B------:R0:W-:Y:S02]  /*24740*/  @P5 SYNCS.ARRIVE.TRANS64.A1T0 RZ, [R2+URZ+0x58], RZ ;  /* 0x000058ff02ff59a7 */ /* 0x0001e4000810003f */
[----:B0-----:R-:W-:-:S04]  /*24750*/  SEL R2, RZ, 0x1, !P2 ;  /* 0x00000001ff027807 */ /* 0x001fc80005000000 */
[----:B------:R-:W-:Y:S02]  /*24760*/  LOP3.LUT R0, R2, R0, R3, 0x96, !PT ;  /* 0x0000000002007212 */ /* 0x000fe400078e9603 */
[----:B------:R-:W-:Y:S02]  /*24770*/  PRMT R2, RZ, 0x7610, R2 ;  /* 0x00007610ff027816 */ /* 0x000fe40000000002 */
[----:B---3--:R-:W-:-:S04]  /*24780*/  IADD3 R15, P1, R15, UR20, RZ ;  /* 0x000000140f0f7c10 */ /* 0x008fc8000ff3e0ff */
[----:B--2---:R-:W-:Y:S01]  /*24790*/  IADD3.X R16, R16, UR16, RZ, P1, !PT ;  /* 0x0000001010107c10 */ /* 0x004fe20008ffe4ff */
[----:B------:R0:W-:Y:S01]  /*247a0*/  STL [R1+0x458], R15 ;  /* 0x0004580f01007387 */ /* 0x0001e20000100800 */
[----:B------:R-:W-:-:S03]  /*247b0*/  ISETP.GE.U32.AND P1, PT, R15, UR6, PT ;  /* 0x000000060f007c0c */ /* 0x000fc6000bf26070 */
[----:B------:R0:W-:Y:S01]  /*247c0*/  STL [R1+0x454], R16 ;  /* 0x0004541001007387 */ /* 0x0001e20000100800 */
[----:B------:R-:W-:-:S13]  /*247d0*/  ISETP.GE.U32.AND.EX P1, PT, R16, UR7, PT, P1 ;  /* 0x0000000710007c0c */ /* 0x000fda000bf26110 */
[----:B0-----:R-:W-:Y:S05]  /*247e0*/  @P1 BRA `(.L_x_562) ;  /* 0x0000000400501947 */ /* 0x001fea0003800000 */
[----:B------:R-:W0:Y:S01]  /*247f0*/  S2R R8, SR_CTAID.X ;  /* 0x0000000000087919 */ /* 0x000e220000002500 */
[----:B------:R-:W-:Y:S01]  /*24800*/  ULDC UR5, c[0x0][0x150] ;  /* 0x0000540000057ab9 */ /* 0x000fe20000000800 */
[----:B------:R-:W1:Y:S01]  /*24810*/  LDC R3, c[0x0][0x144] ;  /* 0x00005100ff037b82 */ /* 0x000e620000000800 */
[----:B------:R-:W-:Y:S01]  /*24820*/  ULDC.64 UR6, c[0x0][0x628] ;  /* 0x00018a0000067ab9 */ /* 0x000fe20000000a00 */
[----:B------:R-:W2:Y:S01]  /*24830*/  S2R R5, SR_CTAID.Y ;  /* 0x0000000000057919 */ /* 0x000ea20000002600 */
[----:B------:R-:W-:Y:S01]  /*24840*/  ISETP.NE.U32.AND P1, PT, RZ, UR6, PT ;  /* 0x00000006ff007c0c */ /* 0x000fe2000bf25070 */
[----:B------:R-:W-:-:S03]  /*24850*/  ULDC UR8, c[0x0][0x630] ;  /* 0x00018c0000087ab9 */ /* 0x000fc60000000800 */
[----:B------:R-:W-:Y:S01]  /*24860*/  ISETP.NE.AND.EX P1, PT, RZ, UR7, PT, P1 ;  /* 0x00000007ff007c0c */ /* 0x000fe2000bf25310 */
[----:B------:R-:W3:Y:S01]  /*24870*/  LDC R12, c[0x0][0x148] ;  /* 0x00005200ff0c7b82 */ /* 0x000ee20000000800 */
[----:B0-----:R-:W-:Y:S02]  /*24880*/  I2FP.F32.U32 R2, R8 ;  /* 0x0000000800027245 */ /* 0x001fe40000201000 */
[----:B--2---:R-:W-:-:S03]  /*24890*/  I2FP.F32.U32 R4, R5 ;  /* 0x0000000500047245 */ /* 0x004fc60000201000 */
[----:B------:R-:W-:Y:S01]  /*248a0*/  FMUL R2, R2, UR5 ;  /* 0x0000000502027c20 */ /* 0x000fe20008400000 */
[----:B------:R-:W-:Y:S02]  /*248b0*/  ULDC UR5, c[0x0][0x154] ;  /* 0x0000550000057ab9 */ /* 0x000fe40000000800 */
[----:B------:R-:W-:-:S03]  /*248c0*/  FMUL R10, R4, UR5 ;  /* 0x00000005040a7c20 */ /* 0x000fc60008400000 */
[----:B------:R-:W0:Y:S08]  /*248d0*/  F2I.U32.TRUNC.NTZ R2, R2 ;  /* 0x0000000200027305 */ /* 0x000e30000020f000 */
[----:B------:R-:W2:Y:S01]  /*248e0*/  F2I.U32.TRUNC.NTZ R10, R10 ;  /* 0x0000000a000a7305 */ /* 0x000ea2000020f000 */
[----:B0-----:R-:W-:Y:S02]  /*248f0*/  IMAD.MOV R4, RZ, RZ, -R2 ;  /* 0x000000ffff047224 */ /* 0x001fe400078e0a02 */
[----:B------:R-:W-:-:S02]  /*24900*/  IMAD.MOV.U32 R2, RZ, RZ, R15 ;  /* 0x000000ffff027224 */ /* 0x000fc400078e000f */
[----:B-1----:R-:W-:Y:S02]  /*24910*/  IMAD R8, R3, R4, R8 ;  /* 0x0000000403087224 */ /* 0x002fe400078e0208 */
[----:B--2---:R-:W-:-:S04]  /*24920*/  IMAD.MOV R3, RZ, RZ, -R10 ;  /* 0x000000ffff037224 */ /* 0x004fc800078e0a0a */
[----:B---3--:R-:W-:Y:S02]  /*24930*/  @P4 IMAD R8, R12, R3, R5 ;  /* 0x000000030c084224 */ /* 0x008fe400078e0205 */
[----:B------:R-:W-:Y:S01]  /*24940*/  IMAD.MOV.U32 R3, RZ, RZ, R16 ;  /* 0x000000ffff037224 */ /* 0x000fe200078e0010 */
[----:B------:R-:W-:Y:S06]  /*24950*/  @!P1 BRA `(.L_x_563) ;  /* 0x0000000000289947 */ /* 0x000fec0003800000 */
[----:B------:R-:W-:Y:S02]  /*24960*/  ULDC UR5, c[0x0][0x634] ;  /* 0x00018d0000057ab9 */ /* 0x000fe40000000800 */
[----:B------:R-:W-:-:S05]  /*24970*/  IADD3 R3, P1, R15, UR5, RZ ;  /* 0x000000050f037c10 */ /* 0x000fca000ff3e0ff */
[----:B------:R-:W-:-:S04]  /*24980*/  IMAD.X R11, RZ, RZ, R16, P1 ;  /* 0x000000ffff0b7224 */ /* 0x000fc800008e0610 */
[----:B------:R-:W-:-:S04]  /*24990*/  IMAD.WIDE.U32 R4, R11, UR6, RZ ;  /* 0x000000060b047c25 */ /* 0x000fc8000f8e00ff */
[----:B------:R-:W-:-:S04]  /*249a0*/  IMAD.WIDE.U32 R4, P1, R3, UR7, R4 ;  /* 0x0000000703047c25 */ /* 0x000fc8000f820004 */
[----:B------:R-:W-:-:S04]  /*249b0*/  IMAD.WIDE.U32 R2, R3, UR6, RZ ;  /* 0x0000000603027c25 */ /* 0x000fc8000f8e00ff */
[----:B------:R-:W-:Y:S01]  /*249c0*/  IMAD.MOV.U32 R2, RZ, RZ, R5 ;  /* 0x000000ffff027224 */ /* 0x000fe200078e0005 */
[----:B------:R-:W-:Y:S01]  /*249d0*/  IADD3 RZ, P2, R3, R4, RZ ;  /* 0x0000000403ff7210 */ /* 0x000fe20007f5e0ff */
[----:B------:R-:W-:-:S04]  /*249e0*/  IMAD.X R3, RZ, RZ, RZ, P1 ;  /* 0x000000ffff037224 */ /* 0x000fc800008e06ff */
[----:B------:R-:W-:-:S08]  /*249f0*/  IMAD.WIDE.U32.X R2, R11, UR7, R2, P2 ;  /* 0x000000070b027c25 */ /* 0x000fd000090e0402 */
.L_x_563:
[--C-:B------:R-:W-:Y:S01]  /*24a00*/  SHF.R.U64 R10, R2, UR8, R3.reuse ;  /* 0x00000008020a7c19 */ /* 0x100fe20008001203 */
[----:B------:R-:W-:Y:S01]  /*24a10*/  ULDC.64 UR6, c[0x0][0x620] ;  /* 0x0001880000067ab9 */ /* 0x000fe20000000a00 */
[----:B------:R-:W-:Y:S01]  /*24a20*/  SHF.R.U32.HI R2, RZ, UR8, R3 ;  /* 0x00000008ff027c19 */ /* 0x000fe20008011603 */
[----:B------:R-:W-:Y:S01]  /*24a30*/  IMAD.MOV.U32 R3, RZ, RZ, R16 ;  /* 0x000000ffff037224 */ /* 0x000fe200078e0010 */
[----:B------:R-:W-:Y:S01]  /*24a40*/  IADD3 R11, P1, RZ, -R10, RZ ;  /* 0x8000000aff0b7210 */ /* 0x000fe20007f3e0ff */
[----:B------:R-:W-:-:S04]  /*24a50*/  ULDC UR5, c[0x0][0x618] ;  /* 0x0001860000057ab9 */ /* 0x000fc80000000800 */
[----:B------:R-:W-:-:S04]  /*24a60*/  IMAD.X R2, RZ, RZ, ~R2, P1 ;  /* 0x000000ffff027224 */ /* 0x000fc800008e0e02 */
[----:B------:R-:W-:-:S04]  /*24a70*/  IMAD R2, R2, UR6, RZ ;  /* 0x0000000602027c24 */ /* 0x000fc8000f8e02ff */
[----:B------:R-:W-:Y:S02]  /*24a80*/  IMAD R5, R11, UR7, R2 ;  /* 0x000000070b057c24 */ /* 0x000fe4000f8e0202 */
[----:B------:R-:W-:-:S04]  /*24a90*/  IMAD.MOV.U32 R2, RZ, RZ, R15 ;  /* 0x000000ffff027224 */ /* 0x000fc800078e000f */
[----:B------:R-:W-:Y:S01]  /*24aa0*/  IMAD.WIDE.U32 R2, R11, UR6, R2 ;  /* 0x000000060b027c25 */ /* 0x000fe2000f8e0002 */
[----:B------:R-:W-:Y:S02]  /*24ab0*/  ULDC.64 UR6, c[0x0][0x640] ;  /* 0x0001900000067ab9 */ /* 0x000fe40000000a00 */
[----:B------:R-:W-:Y:S01]  /*24ac0*/  ISETP.NE.U32.AND P1, PT, RZ, UR6, PT ;  /* 0x00000006ff007c0c */ /* 0x000fe2000bf25070 */
[----:B------:R-:W-:-:S03]  /*24ad0*/  IMAD.IADD R3, R3, 0x1, R5 ;  /* 0x0000000103037824 */ /* 0x000fc600078e0205 */
[----:B------:R-:W-:Y:S02]  /*24ae0*/  ISETP.NE.AND.EX P1, PT, RZ, UR7, PT, P1 ;  /* 0x00000007ff007c0c */ /* 0x000fe4000bf25310 */
[--C-:B------:R-:W-:Y:S02]  /*24af0*/  SHF.R.U64 R11, R2, UR5, R3.reuse ;  /* 0x00000005020b7c19 */ /* 0x100fe40008001203 */
[----:B------:R-:W-:Y:S01]  /*24b00*/  SHF.R.U32.HI R2, RZ, UR5, R3 ;  /* 0x00000005ff027c19 */ /* 0x000fe20008011603 */
[----:B------:R-:W-:-:S03]  /*24b10*/  ULDC UR5, c[0x0][0x608] ;  /* 0x0001820000057ab9 */ /* 0x000fc60000000800 */
[--C-:B------:R-:W-:Y:S02]  /*24b20*/  SHF.R.U64 R12, R11, UR5, R2.reuse ;  /* 0x000000050b0c7c19 */ /* 0x100fe40008001202 */
[----:B------:R-:W-:Y:S01]  /*24b30*/  SHF.R.U32.HI R3, RZ, UR5, R2 ;  /* 0x00000005ff037c19 */ /* 0x000fe20008011602 */
[----:B------:R-:W-:-:S03]  /*24b40*/  ULDC UR5, c[0x0][0x658] ;  /* 0x0001960000057ab9 */ /* 0x000fc60000000800 */
[--C-:B------:R-:W-:Y:S02]  /*24b50*/  SHF.R.U64 R13, R12, UR5, R3.reuse ;  /* 0x000000050c0d7c19 */ /* 0x100fe40008001203 */
[----:B------:R-:W-:-:S03]  /*24b60*/  SHF.R.U32.HI R15, RZ, UR5, R3 ;  /* 0x00000005ff0f7c19 */ /* 0x000fc60008011603 */
[----:B------:R-:W-:Y:S02]  /*24b70*/  IMAD.MOV.U32 R2, RZ, RZ, R13 ;  /* 0x000000ffff027224 */ /* 0x000fe400078e000d */
        /* <DEDUP_REMOVED lines=12> */
.L_x_564:
[----:B------:R-:W-:Y:S01]  /*24c40*/  ULDC UR5, c[0x0][0x648] ;  /* 0x0001920000057ab9 */ /* 0x000fe20000000800 */
[----:B------:R-:W-:Y:S02]  /*24c50*/  LOP3.LUT R12, R12, UR17, RZ, 0xc0, !PT ;  /* 0x000000110c0c7c12 */ /* 0x000fe4000f8ec0ff */
[----:B------:R-:W-:Y:S01]  /*24c60*/  SHF.R.U64 R3, R2, UR5, R3 ;  /* 0x0000000502037c19 */ /* 0x000fe20008001203 */
[----:B------:R-:W-:-:S04]  /*24c70*/  ULDC UR5, c[0x0][0x638] ;  /* 0x00018e0000057ab9 */ /* 0x000fc80000000800 */
[----:B------:R-:W-:Y:S02]  /*24c80*/  IMAD.MOV R2, RZ, RZ, -R3 ;  /* 0x000000ffff027224 */ /* 0x000fe400078e0a03 */
[----:B------:R-:W-:Y:S02]  /*24c90*/  IMAD R5, R3, UR18, R12 ;  /* 0x0000001203057c24 */ /* 0x000fe4000f8e020c */
[----:B------:R-:W-:Y:S01]  /*24ca0*/  IMAD R13, R2, UR5, R13 ;  /* 0x00000005020d7c24 */ /* 0x000fe2000f8e020d */
[----:B------:R-:W-:Y:S01]  /*24cb0*/  ULDC UR5, c[0x0][0x610] ;  /* 0x0001840000057ab9 */ /* 0x000fe20000000800 */
[----:B------:R-:W-:Y:S01]  /*24cc0*/  LOP3.LUT R2, R11, UR4, RZ, 0xc0, !PT ;  /* 0x000000040b027c12 */ /* 0x000fe2000f8ec0ff */
[----:B------:R-:W-:Y:S01]  /*24cd0*/  IMAD R8, R5, UR5, R8 ;  /* 0x0000000505087c24 */ /* 0x000fe2000f8e0208 */
[----:B------:R-:W-:-:S03]  /*24ce0*/  ULDC UR5, c[0x0][0x600] ;  /* 0x0001800000057ab9 */ /* 0x000fc60000000800 */
[----:B------:R-:W-:Y:S02]  /*24cf0*/  IMAD R13, R13, UR5, R2 ;  /* 0x000000050d0d7c24 */ /* 0x000fe4000f8e0202 */
[----:B------:R-:W-:-:S03]  /*24d00*/  IMAD.MOV.U32 R2, RZ, RZ, 0x1 ;  /* 0x00000001ff027424 */ /* 0x000fc600078e00ff */
[----:B------:R-:W-:Y:S02]  /*24d10*/  SEL R4, R13, R8, !P4 ;  /* 0x000000080d047207 */ /* 0x000fe40006000000 */
[----:B------:R-:W-:-:S07]  /*24d20*/  SEL R5, R8, R13, !P4 ;  /* 0x0000000d08057207 */ /* 0x000fce0006000000 */
.L_x_562:
[----:B------:R-:W-:Y:S05]  /*24d30*/  BSYNC B1 ;  /* 0x0000000000017941 */ /* 0x000fea0003800000 */
.L_x_561:
[----:B------:R-:W-:-:S13]  /*24d40*/  LOP3.LUT P1, RZ, R2, 0xff, RZ, 0xc0, !PT ;  /* 0x000000ff02ff7812 */ /* 0x000fda000782c0ff */
[----:B------:R-:W-:Y:S05]  /*24d50*/  @P1 BRA `(.L_x_565) ;  /* 0xfffffff4003c1947 */ /* 0x000fea000383ffff */
[----:B------:R-:W-:Y:S05]  /*24d60*/  BSYNC B0 ;  /* 0x0000000000007941 */ /* 0x000fea0003800000 */
.L_x_553:
[----:B------:R-:W-:-:S03]  /*24d70*/  UMOV UR5, 0xffffffff ;  /* 0xffffffff00057882 */ /* 0x000fc60000000000 */
[----:B------:R-:W-:Y:S05]  /*24d80*/  BRA.DIV UR5, `(.L_x_566) ;  /* 0x0000000605287947 */ /* 0x000fea000b800000 */
[----:B------:R-:W-:-:S13]  /*24d90*/  ELECT P0, URZ, PT ;  /* 0x00000000003f782f */ /* 0x000fda0003800000 */
.L_x_580:
[----:B------:R-:W-:Y:S04]  /*24da0*/  BSSY B0, `(.L_x_567) ;  /* 0x000002c000007945 */ /* 0x000fe80003800000 */
[----:B------:R-:W-:Y:S05]  /*24db0*/  @!P0 BRA `(.L_x_568) ;  /* 0x0000000000a88947 */ /* 0x000fea0003800000 */
[----:B------:R-:W-:-:S04]  /*24dc0*/  ULOP3.LUT UR5, UR13, 0x2, URZ, 0xfc, !UPT ;  /* 0x000000020d057892 */ /* 0x000fc8000f8efc3f */
[----:B------:R-:W-:-:S06]  /*24dd0*/  UISETP.NE.AND UP0, UPT, UR5, 0x3, UPT ;  /* 0x000000030500788c */ /* 0x000fcc000bf05270 */
[----:B------:R-:W-:-:S13]  /*24de0*/  PLOP3.LUT P0, PT, PT, PT, UP0, 0x80, 0x0 ;  /* 0x000000000000781c */ /* 0x000fda0003f0f008 */
[----:B------:R-:W-:Y:S05]  /*24df0*/  @!P0 BRA `(.L_x_569) ;  /* 0x0000000000048947 */ /* 0x000fea0003800000 */
[----:B------:R-:W-:Y:S01]  /*24e00*/  BPT.TRAP 0x1 ;  /* 0x000000040000795c */ /* 0x000fe20000300000 */
.L_x_569:
[----:B------:R-:W0:Y:S01]  /*24e10*/  S2R R3, SR_CgaCtaId ;  /* 0x0000000000037919 */ /* 0x000e220000008800 */
[----:B------:R-:W-:-:S04]  /*24e20*/  MOV R2, 0x400 ;  /* 0x0000040000027802 */ /* 0x000fc80000000f00 */
[----:B0-----:R-:W-:Y:S02]  /*24e30*/  LEA R3, R3, R2, 0x18 ;  /* 0x0000000203037211 */ /* 0x001fe400078ec0ff */
[----:B------:R-:W-:-:S03]  /*24e40*/  SHF.L.U32 R2, R0, 0x1f, RZ ;  /* 0x0000001f00027819 */ /* 0x000fc600000006ff */
[----:B------:R-:W-:-:S04]  /*24e50*/  VIADD R3, R3, 0x20 ;  /* 0x0000002003037836 */ /* 0x000fc80000000000 */
[----:B------:R-:W-:-:S04]  /*24e60*/  IMAD R5, R6, 0x8, R3 ;  /* 0x0000000806057824 */ /* 0x000fc800078e0203 */
[----:B------:R-:W0:Y:S02]  /*24e70*/  SYNCS.PHASECHK.TRANS64.TRYWAIT P0, [R5+URZ], R2 ;  /* 0x00000002050075a7 */ /* 0x000e24000800017f */
[----:B0-----:R-:W-:Y:S05]  /*24e80*/  @!P0 BRA `(.L_x_570) ;  /* 0x00000004000c8947 */ /* 0x001fea0003800000 */
.L_x_581:
[----:B------:R-:W-:-:S05]  /*24e90*/  VIADD R6, R6, 0x1 ;  /* 0x0000000106067836 */ /* 0x000fca0000000000 */
[----:B------:R-:W-:-:S04]  /*24ea0*/  ISETP.NE.AND P0, PT, R6, 0x4, PT ;  /* 0x000000040600780c */ /* 0x000fc80003f05270 */
[----:B0-----:R-:W-:Y:S02]  /*24eb0*/  SEL R5, RZ, 0x1, P0 ;  /* 0x00000001ff057807 */ /* 0x001fe40000000000 */
[----:B------:R-:W-:Y:S02]  /*24ec0*/  SEL R6, R6, RZ, P0 ;  /* 0x000000ff06067207 */ /* 0x000fe40000000000 */
[----:B------:R-:W-:-:S03]  /*24ed0*/  LOP3.LUT R5, R0, R5, RZ, 0x3c, !PT ;  /* 0x0000000500057212 */ /* 0x000fc600078e3cff */
[----:B------:R-:W-:Y:S01]  /*24ee0*/  IMAD R7, R6, 0x8, R3 ;  /* 0x0000000806077824 */ /* 0x000fe200078e0203 */
[----:B------:R-:W-:-:S04]  /*24ef0*/  SHF.L.U32 R0, R5, 0x1f, RZ ;  /* 0x0000001f05007819 */ /* 0x000fc800000006ff */
[----:B------:R-:W0:Y:S02]  /*24f00*/  SYNCS.PHASECHK.TRANS64.TRYWAIT P0, [R7+URZ], R0 ;  /* 0x00000000070075a7 */ /* 0x000e24000800017f */
[----:B0-----:R-:W-:Y:S05]  /*24f10*/  @!P0 BRA `(.L_x_571) ;  /* 0x0000000000fc8947 */ /* 0x001fea0003800000 */
.L_x_582:
[----:B0-----:R-:W-:-:S05]  /*24f20*/  VIADD R0, R6, 0x1 ;  /* 0x0000000106007836 */ /* 0x001fca0000000000 */
[----:B------:R-:W-:-:S04]  /*24f30*/  ISETP.NE.AND P0, PT, R0, 0x4, PT ;  /* 0x000000040000780c */ /* 0x000fc80003f05270 */
[----:B------:R-:W-:Y:S02]  /*24f40*/  SEL R2, RZ, 0x1, P0 ;  /* 0x00000001ff027807 */ /* 0x000fe40000000000 */
[----:B------:R-:W-:Y:S02]  /*24f50*/  SEL R4, R0, RZ, P0 ;  /* 0x000000ff00047207 */ /* 0x000fe40000000000 */
[----:B------:R-:W-:-:S03]  /*24f60*/  LOP3.LUT R5, R5, R2, RZ, 0x3c, !PT ;  /* 0x0000000205057212 */ /* 0x000fc600078e3cff */
[----:B------:R-:W-:Y:S01]  /*24f70*/  IMAD R7, R4, 0x8, R3 ;  /* 0x0000000804077824 */ /* 0x000fe200078e0203 */
[----:B------:R-:W-:-:S04]  /*24f80*/  SHF.L.U32 R0, R5, 0x1f, RZ ;  /* 0x0000001f05007819 */ /* 0x000fc800000006ff */
[----:B------:R-:W0:Y:S02]  /*24f90*/  SYNCS.PHASECHK.TRANS64.TRYWAIT P0, [R7+URZ], R0 ;  /* 0x00000000070075a7 */ /* 0x000e24000800017f */
[----:B0-----:R-:W-:Y:S05]  /*24fa0*/  @!P0 BRA `(.L_x_572) ;  /* 0x0000000000ec8947 */ /* 0x001fea0003800000 */
.L_x_583:
[----:B0-----:R-:W-:-:S05]  /*24fb0*/  VIADD R0, R4, 0x1 ;  /* 0x0000000104007836 */ /* 0x001fca0000000000 */
[----:B------:R-:W-:-:S04]  /*24fc0*/  ISETP.NE.AND P0, PT, R0, 0x4, PT ;  /* 0x000000040000780c */ /* 0x000fc80003f05270 */
[----:B------:R-:W-:Y:S02]  /*24fd0*/  SEL R2, RZ, 0x1, P0 ;  /* 0x00000001ff027807 */ /* 0x000fe40000000000 */
[----:B------:R-:W-:Y:S02]  /*24fe0*/  SEL R0, R0, RZ, P0 ;  /* 0x000000ff00007207 */ /* 0x000fe40000000000 */
[----:B------:R-:W-:-:S03]  /*24ff0*/  LOP3.LUT R2, R5, R2, RZ, 0x3c, !PT ;  /* 0x0000000205027212 */ /* 0x000fc600078e3cff */
[----:B------:R-:W-:Y:S01]  /*25000*/  IMAD R3, R0, 0x8, R3 ;  /* 0x0000000800037824 */ /* 0x000fe200078e0203 */
[----:B------:R-:W-:-:S07]  /*25010*/  SHF.L.U32 R0, R2, 0x1f, RZ ;  /* 0x0000001f02007819 */ /* 0x000fce00000006ff */
.L_x_573:
[----:B0-----:R0:W1:Y:S02]  /*25020*/  SYNCS.PHASECHK.TRANS64.TRYWAIT P0, [R3+URZ], R0 ;  /* 0x00000000030075a7 */ /* 0x001064000800017f */
[----:B-1----:R-:W-:Y:S05]  /*25030*/  @!P0 NANOSLEEP.SYNCS 0x989680 ;  /* 0x009896800000895d */ /* 0x002fea0003900000 */
[----:B------:R-:W1:Y:S02]  /*25040*/  @!P0 SYNCS.PHASECHK.TRANS64 P0, [R3+URZ], R0 ;  /* 0x00000000030085a7 */ /* 0x000e64000800007f */
[----:B-1----:R-:W-:Y:S05]  /*25050*/  @!P0 BRA `(.L_x_573) ;  /* 0xfffffffc00f08947 */ /* 0x002fea000383ffff */
.L_x_568:
[----:B------:R-:W-:Y:S05]  /*25060*/  BSYNC B0 ;  /* 0x0000000000007941 */ /* 0x000fea0003800000 */
.L_x_567:
[----:B------:R-:W-:Y:S05]  /*25070*/  EXIT ;  /* 0x000000000000794d */ /* 0x000fea0003800000 */
.L_x_17:
[----:B-1----:R-:W-:-:S04]  /*25080*/  IMAD.U32 R3, RZ, RZ, UR6 ;  /* 0x00000006ff037e24 */ /* 0x002fc8000f8e00ff */
[----:B------:R1:W3:Y:S03]  /*25090*/  SYNCS.PHASECHK.TRANS64.TRYWAIT P0, [R3+URZ], R0 ;  /* 0x00000000030075a7 */ /* 0x0002e6000800017f */
[----:B---3--:R-:W-:Y:S05]  /*250a0*/  @!P0 NANOSLEEP.SYNCS 0x989680 ;  /* 0x009896800000895d */ /* 0x008fea0003900000 */
[----:B------:R-:W3:Y:S02]  /*250b0*/  @!P0 SYNCS.PHASECHK.TRANS64 P0, [R3+URZ], R0 ;  /* 0x00000000030085a7 */ /* 0x000ee4000800007f */
[----:B---3--:R-:W-:Y:S05]  /*250c0*/  @!P0 BRA `(.L_x_17) ;  /* 0xfffffffc00ec8947 */ /* 0x008fea000383ffff */
[----:B------:R-:W-:Y:S05]  /*250d0*/  BRA `(.L_x_16) ;  /* 0xfffffdd800907947 */ /* 0x000fea000383ffff */
.L_x_23:
[----:B-----5:R1:W-:Y:S02]  /*250e0*/  STL [R1+0x46c], R0 ;  /* 0x00046c0001007387 */ /* 0x0203e40000100800 */
[----:B-1----:R-:W-:-:S04]  /*250f0*/  IMAD.U32 R0, RZ, RZ, UR16 ;  /* 0x00000010ff007e24 */ /* 0x002fc8000f8e00ff */
[----:B------:R1:W3:Y:S03]  /*25100*/  SYNCS.PHASECHK.TRANS64.TRYWAIT P0, [R0+URZ], R2 ;  /* 0x00000002000075a7 */ /* 0x0002e6000800017f */
[----:B---3--:R-:W-:Y:S05]  /*25110*/  @!P0 NANOSLEEP.SYNCS 0x989680 ;  /* 0x009896800000895d */ /* 0x008fea0003900000 */
[----:B------:R1:W3:Y:S02]  /*25120*/  @!P0 SYNCS.PHASECHK.TRANS64 P0, [R0+URZ], R2 ;  /* 0x00000002000085a7 */ /* 0x0002e4000800007f */
[----:B-1----:R1:W5:Y:S02]  /*25130*/  LDL.LU R0, [R1+0x46c] ;  /* 0x00046c0001007983 */ /* 0x0023640000300800 */
[----:B-1-3--:R-:W-:Y:S05]  /*25140*/  @!P0 BRA `(.L_x_23) ;  /* 0xfffffffc00e48947 */ /* 0x00afea000383ffff */
[----:B------:R-:W-:Y:S05]  /*25150*/  BRA `(.L_x_22) ;  /* 0xfffffe1c00587947 */ /* 0x000fea000383ffff */
.L_x_554:
[----:B------:R-:W-:Y:S01]  /*25160*/  BSSY B1, `(.L_x_574) ;  /* 0x0000006000017945 */ /* 0x000fe20003800000 */
[----:B------:R-:W-:-:S07]  /*25170*/  IMAD.MOV.U32 R2, RZ, RZ, -0x1 ;  /* 0xffffffffff027424 */ /* 0x000fce00078e00ff */
[----:B------:R-:W-:Y:S05]  /*25180*/  WARPSYNC.COLLECTIVE R2, `(.L_x_575) ;  /* 0x00000000020c7348 */ /* 0x000fea0003c00000 */
[----:B------:R-:W-:Y:S02]  /*25190*/  ELECT P1, UR62, PT ;  /* 0x00000000003e782f */ /* 0x000fe40003820000 */
[----:B------:R-:W-:Y:S01]  /*251a0*/  MOV R2, UR62 ;  /* 0x0000003e00027c02 */ /* 0x000fe20008000f00 */
[----:B------:R-:W-:Y:S10]  /*251b0*/  ENDCOLLECTIVE ;  /* 0x000000000000791b */ /* 0x000ff40003800000 */
.L_x_575:
[----:B------:R-:W-:Y:S05]  /*251c0*/  BSYNC B1 ;  /* 0x0000000000017941 */ /* 0x000fea0003800000 */
.L_x_574:
[----:B------:R-:W-:Y:S05]  /*251d0*/  BRA `(.L_x_576) ;  /* 0xfffffff000287947 */ /* 0x000fea000383ffff */
.L_x_557:
[----:B-1----:R1:W2:Y:S02]  /*251e0*/  SYNCS.PHASECHK.TRANS64.TRYWAIT P1, [R16+URZ+0x20], R11 ;  /* 0x0000200b100075a7 */ /* 0x0022a4000802017f */
[----:B--2---:R-:W-:Y:S05]  /*251f0*/  @!P1 NANOSLEEP.SYNCS 0x989680 ;  /* 0x009896800000995d */ /* 0x004fea0003900000 */
[----:B------:R-:W2:Y:S02]  /*25200*/  @!P1 SYNCS.PHASECHK.TRANS64 P1, [R16+URZ+0x20], R11 ;  /* 0x0000200b100095a7 */ /* 0x000ea4000802007f */
[----:B--2---:R-:W-:Y:S05]  /*25210*/  @!P1 BRA `(.L_x_557) ;  /* 0xfffffffc00f09947 */ /* 0x004fea000383ffff */
[----:B------:R-:W-:Y:S05]  /*25220*/  BRA `(.L_x_577) ;  /* 0xfffffff0005c7947 */ /* 0x000fea000383ffff */
.L_x_566:
[----:B------:R-:W-:Y:S01]  /*25230*/  BSSY B0, `(.L_x_578) ;  /* 0x0000006000007945 */ /* 0x000fe20003800000 */
[----:B------:R-:W-:-:S07]  /*25240*/  IMAD.MOV.U32 R2, RZ, RZ, -0x1 ;  /* 0xffffffffff027424 */ /* 0x000fce00078e00ff */
[----:B------:R-:W-:Y:S05]  /*25250*/  WARPSYNC.COLLECTIVE R2, `(.L_x_579) ;  /* 0x00000000020c7348 */ /* 0x000fea0003c00000 */
[----:B------:R-:W-:Y:S02]  /*25260*/  ELECT P1, UR62, PT ;  /* 0x00000000003e782f */ /* 0x000fe40003820000 */
[----:B------:R-:W-:Y:S01]  /*25270*/  MOV R2, UR62 ;  /* 0x0000003e00027c02 */ /* 0x000fe20008000f00 */
[----:B------:R-:W-:Y:S10]  /*25280*/  ENDCOLLECTIVE ;  /* 0x000000000000791b */ /* 0x000ff40003800000 */
.L_x_579:
[----:B------:R-:W-:Y:S05]  /*25290*/  BSYNC B0 ;  /* 0x0000000000007941 */ /* 0x000fea0003800000 */
.L_x_578:
[----:B------:R-:W-:Y:S01]  /*252a0*/  PLOP3.LUT P0, PT, P1, PT, PT, 0x80, 0x0 ;  /* 0x000000000000781c */ /* 0x000fe20000f0f070 */
[----:B------:R-:W-:-:S12]  /*252b0*/  BRA `(.L_x_580) ;  /* 0xfffffff800b87947 */ /* 0x000fd8000383ffff */
.L_x_570:
[----:B0-----:R0:W1:Y:S02]  /*252c0*/  SYNCS.PHASECHK.TRANS64.TRYWAIT P0, [R5+URZ], R2 ;  /* 0x00000002050075a7 */ /* 0x001064000800017f */
[----:B-1----:R-:W-:Y:S05]  /*252d0*/  @!P0 NANOSLEEP.SYNCS 0x989680 ;  /* 0x009896800000895d */ /* 0x002fea0003900000 */
[----:B------:R-:W1:Y:S02]  /*252e0*/  @!P0 SYNCS.PHASECHK.TRANS64 P0, [R5+URZ], R2 ;  /* 0x00000002050085a7 */ /* 0x000e64000800007f */
[----:B-1----:R-:W-:Y:S05]  /*252f0*/  @!P0 BRA `(.L_x_570) ;  /* 0xfffffffc00f08947 */ /* 0x002fea000383ffff */
[----:B------:R-:W-:Y:S05]  /*25300*/  BRA `(.L_x_581) ;  /* 0xfffffff800e07947 */ /* 0x000fea000383ffff */
.L_x_571:
[----:B0-----:R0:W1:Y:S02]  /*25310*/  SYNCS.PHASECHK.TRANS64.TRYWAIT P0, [R7+URZ], R0 ;  /* 0x00000000070075a7 */ /* 0x001064000800017f */
[----:B-1----:R-:W-:Y:S05]  /*25320*/  @!P0 NANOSLEEP.SYNCS 0x989680 ;  /* 0x009896800000895d */ /* 0x002fea0003900000 */
[----:B------:R-:W1:Y:S02]  /*25330*/  @!P0 SYNCS.PHASECHK.TRANS64 P0, [R7+URZ], R0 ;  /* 0x00000000070085a7 */ /* 0x000e64000800007f */
[----:B-1----:R-:W-:Y:S05]  /*25340*/  @!P0 BRA `(.L_x_571) ;  /* 0xfffffffc00f08947 */ /* 0x002fea000383ffff */
[----:B------:R-:W-:Y:S05]  /*25350*/  BRA `(.L_x_582) ;  /* 0xfffffff800f07947 */ /* 0x000fea000383ffff */
.L_x_572:
[----:B0-----:R0:W1:Y:S02]  /*25360*/  SYNCS.PHASECHK.TRANS64.TRYWAIT P0, [R7+URZ], R0 ;  /* 0x00000000070075a7 */ /* 0x001064000800017f */
[----:B-1----:R-:W-:Y:S05]  /*25370*/  @!P0 NANOSLEEP.SYNCS 0x989680 ;  /* 0x009896800000895d */ /* 0x002fea0003900000 */
[----:B------:R-:W1:Y:S02]  /*25380*/  @!P0 SYNCS.PHASECHK.TRANS64 P0, [R7+URZ], R0 ;  /* 0x00000000070085a7 */ /* 0x000e64000800007f */
[----:B-1----:R-:W-:Y:S05]  /*25390*/  @!P0 BRA `(.L_x_572) ;  /* 0xfffffffc00f08947 */ /* 0x002fea000383ffff */
[----:B------:R-:W-:Y:S05]  /*253a0*/  BRA `(.L_x_583) ;  /* 0xfffffffc00007947 */ /* 0x000fea000383ffff */
.L_x_584:
[----:B------:R-:W-:-:S00]  /*253b0*/  BRA `(.L_x_584) ;  /* 0xfffffffc00fc7947 */ /* 0x000fc0000383ffff */
[----:B------:R-:W-:-:S00]  /*253c0*/  NOP ;  /* 0x0000000000007918 */ /* 0x000fc00000000000 */
        /* <DEDUP_REMOVED lines=11> */
.L_x_585:


//--------------------- .nv.shared._ZN7cutlass13device_kernelINS_4gemm6kernel13GemmUniversalIN4cute5tupleIJiiiiEEENS1_10collective13CollectiveMmaINS1_37MainloopSm90TmaGmmaWarpSpecializedFP8ILi4ENS5_IJNS4_1CILi1EEESB_SB_EEENS1_35KernelTmaWarpSpecializedCooperativeEEENS5_IJNSA_ILi256EEESF_NSA_ILi64EEEEEENS_12float_e5m2_tENS5_IJlSB_lEEESI_SJ_NS4_8TiledMMAINS4_8MMA_AtomIJNS4_4SM904GMMA31MMA_64x256x32_F32E5M2E5M2_SS_TNILNSN_7ScaleInE1ELSP_1EEEEEENS4_6LayoutINS5_IJNSA_ILi2EEESB_SB_EEENS5_IJSB_NSA_ILi0EEESV_EEEEENS5_IJNS4_10UnderscoreESY_SY_EEEEENS4_13SM90_TMA_LOADENS4_14ComposedLayoutINS4_7SwizzleILi2ELi4ELi3EEENS4_18smem_ptr_flag_bitsILi8EEENSS_INS5_IJNSA_ILi8EEESG_EEENS5_IJSG_SB_EEEEEEEvNS4_8identityES11_S1B_vS1C_EENS_8epilogue10collective6detail29Sm90TmaWarpSpecializedAdapterINS1F_15DefaultEpilogueISI_SJ_SJ_NS1E_6thread17LinearCombinationISI_Li1EffLNS1J_9ScaleType4KindE0ELNS_15FloatRoundStyleE2ESI_EENS1_15EpilogueDefaultEEEEEvvEEEEvNT_6ParamsE --------------------------
	.section	.nv.shared._ZN7cutlass13device_kernelINS_4gemm6kernel13GemmUniversalIN4cute5tupleIJiiiiEEENS1_10collective13CollectiveMmaINS1_37MainloopSm90TmaGmmaWarpSpecializedFP8ILi4ENS5_IJNS4_1CILi1EEESB_SB_EEENS1_35KernelTmaWarpSpecializedCooperativeEEENS5_IJNSA_ILi256EEESF_NSA_ILi64EEEEEENS_12float_e5m2_tENS5_IJlSB_lEEESI_SJ_NS4_8TiledMMAINS4_8MMA_AtomIJNS4_4SM904GMMA31MMA_64x256x32_F32E5M2E5M2_SS_TNILNSN_7ScaleInE1ELSP_1EEEEEENS4_6LayoutINS5_IJNSA_ILi2EEESB_SB_EEENS5_IJSB_NSA_ILi0EEESV_EEEEENS5_IJNS4_10UnderscoreESY_SY_EEEEENS4_13SM90_TMA_LOADENS4_14ComposedLayoutINS4_7SwizzleILi2ELi4ELi3EEENS4_18smem_ptr_flag_bitsILi8EEENSS_INS5_IJNSA_ILi8EEESG_EEENS5_IJSG_SB_EEEEEEEvNS4_8identityES11_S1B_vS1C_EENS_8epilogue10collective6detail29Sm90TmaWarpSpecializedAdapterINS1F_15DefaultEpilogueISI_SJ_SJ_NS1E_6thread17LinearCombinationISI_Li1EffLNS1J_9ScaleType4KindE0ELNS_15FloatRoundStyleE2ESI_EENS1_15EpilogueDefaultEEEEEvvEEEEvNT_6ParamsE,"aw",@nobits
	.sectionflags	@""
	.align	16
	.zero		1024


//--------------------- .nv.shared.reserved.0     --------------------------
	.section	.nv.shared.reserved.0,"aw",@nobits
	.weak		__nv_reservedSMEM_offset_0_alias
	.size		__nv_reservedSMEM_offset_0_alias, 0, 0
	.other		__nv_reservedSMEM_offset_0_alias,@"STO_CUDA_RESERVED_SHARED STV_DEFAULT"
__nv_reservedSMEM_offset_0_alias:
	.zero		0


//--------------------- .nv.global                --------------------------
	.section	.nv.global,"aw",@nobits
.nv.global:
	.type		_ZN40_INTERNAL_5c75b336_4_k_cu_ec66ab46_291144cute1_E,@object
	.size		_ZN40_INTERNAL_5c75b336_4_k_cu_ec66ab46_291144cute1_E,(_ZN40_INTERNAL_5c75b336_4_k_cu_ec66ab46_291144cuda3std3__45__cpo6cbeginE - _ZN40_INTERNAL_5c75b336_4_k_cu_ec66ab46_291144cute1_E)
_ZN40_INTERNAL_5c75b336_4_k_cu_ec66ab46_291144cute1_E:
	.zero		1
	.type		_ZN40_INTERNAL_5c75b336_4_k_cu_ec66ab46_291144cuda3std3__45__cpo6cbeginE,@object
	.size		_ZN40_INTERNAL_5c75b336_4_k_cu_ec66ab46_291144cuda3std3__45__cpo6cbeginE,(_ZN40_INTERNAL_5c75b336_4_k_cu_ec66ab46_291144cuda3std3__48in_placeE - _ZN40_INTERNAL_5c75b336_4_k_cu_ec66ab46_291144cuda3std3__45__cpo6cbeginE)
_ZN40_INTERNAL_5c75b336_4_k_cu_ec66ab46_291144cuda3std3__45__cpo6cbeginE:
	.zero		1
	.type		_ZN40_INTERNAL_5c75b336_4_k_cu_ec66ab46_291144cuda3std3__48in_placeE,@object
	.size		_ZN40_INTERNAL_5c75b336_4_k_cu_ec66ab46_291144cuda3std3__48in_placeE,(_ZN40_INTERNAL_5c75b336_4_k_cu_ec66ab46_291144cuda3std6ranges3__45__cpo9iter_moveE - _ZN40_INTERNAL_5c75b336_4_k_cu_ec66ab46_291144cuda3std3__48in_placeE)
_ZN40_INTERNAL_5c75b336_4_k_cu_ec66ab46_291144cuda3std3__48in_placeE:
	.zero		1
	.type		_ZN40_INTERNAL_5c75b336_4_k_cu_ec66ab46_291144cuda3std6ranges3__45__cpo9iter_moveE,@object
	.size		_ZN40_INTERNAL_5c75b336_4_k_cu_ec66ab46_291144cuda3std6ranges3__45__cpo9iter_moveE,(_ZN40_INTERNAL_5c75b336_4_k_cu_ec66ab46_291144cuda3std3__45__cpo5beginE - _ZN40_INTERNAL_5c75b336_4_k_cu_ec66ab46_291144cuda3std6ranges3__45__cpo9iter_moveE)
_ZN40_INTERNAL_5c75b336_4_k_cu_ec66ab46_291144cuda3std6ranges3__45__cpo9iter_moveE:
	.zero		1
	.type		_ZN40_INTERNAL_5c75b336_4_k_cu_ec66ab46_291144cuda3std3__45__cpo5beginE,@object
	.size		_ZN40_INTERNAL_5c75b336_4_k_cu_ec66ab46_291144cuda3std3__45__cpo5beginE,(_ZN40_INTERNAL_5c75b336_4_k_cu_ec66ab46_291144cuda3std3__442_GLOBAL__N__5c75b336_4_k_cu_ec66ab46_291146ignoreE - _ZN40_INTERNAL_5c75b336_4_k_cu_ec66ab46_291144cuda3std3__45__cpo5beginE)
_ZN40_INTERNAL_5c75b336_4_k_cu_ec66ab46_291144cuda3std3__45__cpo5beginE:
	.zero		1
	.type		_ZN40_INTERNAL_5c75b336_4_k_cu_ec66ab46_291144cuda3std3__442_GLOBAL__N__5c75b336_4_k_cu_ec66ab46_291146ignoreE,@object
	.size		_ZN40_INTERNAL_5c75b336_4_k_cu_ec66ab46_291144cuda3std3__442_GLOBAL__N__5c75b336_4_k_cu_ec66ab46_291146ignoreE,(_ZN40_INTERNAL_5c75b336_4_k_cu_ec66ab46_291144cute7productE - _ZN40_INTERNAL_5c75b336_4_k_cu_ec66ab46_291144cuda3std3__442_GLOBAL__N__5c75b336_4_k_cu_ec66ab46_291146ignoreE)
_ZN40_INTERNAL_5c75b336_4_k_cu_ec66ab46_291144cuda3std3__442_GLOBAL__N__5c75b336_4_k_cu_ec66ab46_291146ignoreE:
	.zero		1
	.type		_ZN40_INTERNAL_5c75b336_4_k_cu_ec66ab46_291144cute7productE,@object
	.size		_ZN40_INTERNAL_5c75b336_4_k_cu_ec66ab46_291144cute7productE,(_ZN40_INTERNAL_5c75b336_4_k_cu_ec66ab46_291144cuda3std3__45__cpo3endE - _ZN40_INTERNAL_5c75b336_4_k_cu_ec66ab46_291144cute7productE)
_ZN40_INTERNAL_5c75b336_4_k_cu_ec66ab46_291144cute7productE:
	.zero		1
	.type		_ZN40_INTERNAL_5c75b336_4_k_cu_ec66ab46_291144cuda3std3__45__cpo3endE,@object
	.size		_ZN40_INTERNAL_5c75b336_4_k_cu_ec66ab46_291144cuda3std3__45__cpo3endE,(_ZN40_INTERNAL_5c75b336_4_k_cu_ec66ab46_291144cuda3std3__419piecewise_constructE - _ZN40_INTERNAL_5c75b336_4_k_cu_ec66ab46_291144cuda3std3__45__cpo3endE)
_ZN40_INTERNAL_5c75b336_4_k_cu_ec66ab46_291144cuda3std3__45__cpo3endE:
	.zero		1
	.type		_ZN40_INTERNAL_5c75b336_4_k_cu_ec66ab46_291144cuda3std3__419piecewise_constructE,@object
	.size		_ZN40_INTERNAL_5c75b336_4_k_cu_ec66ab46_291144cuda3std3__419piecewise_constructE,(_ZN40_INTERNAL_5c75b336_4_k_cu_ec66ab46_291144cuda3std3__45__cpo4cendE - _ZN40_INTERNAL_5c75b336_4_k_cu_ec66ab46_291144cuda3std3__419piecewise_constructE)
_ZN40_INTERNAL_5c75b336_4_k_cu_ec66ab46_291144cuda3std3__419piecewise_constructE:
	.zero		1
	.type		_ZN40_INTERNAL_5c75b336_4_k_cu_ec66ab46_291144cuda3std3__45__cpo4cendE,@object
	.size		_ZN40_INTERNAL_5c75b336_4_k_cu_ec66ab46_291144cuda3std3__45__cpo4cendE,(_ZN40_INTERNAL_5c75b336_4_k_cu_ec66ab46_291144cuda3std6ranges3__45__cpo4swapE - _ZN40_INTERNAL_5c75b336_4_k_cu_ec66ab46_291144cuda3std3__45__cpo4cendE)
_ZN40_INTERNAL_5c75b336_4_k_cu_ec66ab46_291144cuda3std3__45__cpo4cendE:
	.zero		1
	.type		_ZN40_INTERNAL_5c75b336_4_k_cu_ec66ab46_291144cuda3std6ranges3__45__cpo4swapE,@object
	.size		_ZN40_INTERNAL_5c75b336_4_k_cu_ec66ab46_291144cuda3std6ranges3__45__cpo4swapE,(.L_7 - _ZN40_INTERNAL_5c75b336_4_k_cu_ec66ab46_291144cuda3std6ranges3__45__cpo4swapE)
_ZN40_INTERNAL_5c75b336_4_k_cu_ec66ab46_291144cuda3std6ranges3__45__cpo4swapE:
	.zero		1
.L_7:


//--------------------- .nv.constant0._ZN7cutlass13device_kernelINS_4gemm6kernel13GemmUniversalIN4cute5tupleIJiiiiEEENS1_10collective13CollectiveMmaINS1_37MainloopSm90TmaGmmaWarpSpecializedFP8ILi4ENS5_IJNS4_1CILi1EEESB_SB_EEENS1_35KernelTmaWarpSpecializedCooperativeEEENS5_IJNSA_ILi256EEESF_NSA_ILi64EEEEEENS_12float_e5m2_tENS5_IJlSB_lEEESI_SJ_NS4_8TiledMMAINS4_8MMA_AtomIJNS4_4SM904GMMA31MMA_64x256x32_F32E5M2E5M2_SS_TNILNSN_7ScaleInE1ELSP_1EEEEEENS4_6LayoutINS5_IJNSA_ILi2EEESB_SB_EEENS5_IJSB_NSA_ILi0EEESV_EEEEENS5_IJNS4_10UnderscoreESY_SY_EEEEENS4_13SM90_TMA_LOADENS4_14ComposedLayoutINS4_7SwizzleILi2ELi4ELi3EEENS4_18smem_ptr_flag_bitsILi8EEENSS_INS5_IJNSA_ILi8EEESG_EEENS5_IJSG_SB_EEEEEEEvNS4_8identityES11_S1B_vS1C_EENS_8epilogue10collective6detail29Sm90TmaWarpSpecializedAdapterINS1F_15DefaultEpilogueISI_SJ_SJ_NS1E_6thread17LinearCombinationISI_Li1EffLNS1J_9ScaleType4KindE0ELNS_15FloatRoundStyleE2ESI_EENS1_15EpilogueDefaultEEEEEvvEEEEvNT_6ParamsE --------------------------
	.section	.nv.constant0._ZN7cutlass13device_kernelINS_4gemm6kernel13GemmUniversalIN4cute5tupleIJiiiiEEENS1_10collective13CollectiveMmaINS1_37MainloopSm90TmaGmmaWarpSpecializedFP8ILi4ENS5_IJNS4_1CILi1EEESB_SB_EEENS1_35KernelTmaWarpSpecializedCooperativeEEENS5_IJNSA_ILi256EEESF_NSA_ILi64EEEEEENS_12float_e5m2_tENS5_IJlSB_lEEESI_SJ_NS4_8TiledMMAINS4_8MMA_AtomIJNS4_4SM904GMMA31MMA_64x256x32_F32E5M2E5M2_SS_TNILNSN_7ScaleInE1ELSP_1EEEEEENS4_6LayoutINS5_IJNSA_ILi2EEESB_SB_EEENS5_IJSB_NSA_ILi0EEESV_EEEEENS5_IJNS4_10UnderscoreESY_SY_EEEEENS4_13SM90_TMA_LOADENS4_14ComposedLayoutINS4_7SwizzleILi2ELi4ELi3EEENS4_18smem_ptr_flag_bitsILi8EEENSS_INS5_IJNSA_ILi8EEESG_EEENS5_IJSG_SB_EEEEEEEvNS4_8identityES11_S1B_vS1C_EENS_8epilogue10collective6detail29Sm90TmaWarpSpecializedAdapterINS1F_15DefaultEpilogueISI_SJ_SJ_NS1E_6thread17LinearCombinationISI_Li1EffLNS1J_9ScaleType4KindE0ELNS_15FloatRoundStyleE2ESI_EENS1_15EpilogueDefaultEEEEEvvEEEEvNT_6ParamsE,"a",@progbits
	.sectionflags	@""
	.align	4
.nv.constant0._ZN7cutlass13device_kernelINS_4gemm6kernel13GemmUniversalIN4cute5tupleIJiiiiEEENS1_10collective13CollectiveMmaINS1_37MainloopSm90TmaGmmaWarpSpecializedFP8ILi4ENS5_IJNS4_1CILi1EEESB_SB_EEENS1_35KernelTmaWarpSpecializedCooperativeEEENS5_IJNSA_ILi256EEESF_NSA_ILi64EEEEEENS_12float_e5m2_tENS5_IJlSB_lEEESI_SJ_NS4_8TiledMMAINS4_8MMA_AtomIJNS4_4SM904GMMA31MMA_64x256x32_F32E5M2E5M2_SS_TNILNSN_7ScaleInE1ELSP_1EEEEEENS4_6LayoutINS5_IJNSA_ILi2EEESB_SB_EEENS5_IJSB_NSA_ILi0EEESV_EEEEENS5_IJNS4_10UnderscoreESY_SY_EEEEENS4_13SM90_TMA_LOADENS4_14ComposedLayoutINS4_7SwizzleILi2ELi4ELi3EEENS4_18smem_ptr_flag_bitsILi8EEENSS_INS5_IJNSA_ILi8EEESG_EEENS5_IJSG_SB_EEEEEEEvNS4_8identityES11_S1B_vS1C_EENS_8epilogue10collective6detail29Sm90TmaWarpSpecializedAdapterINS1F_15DefaultEpilogueISI_SJ_SJ_NS1E_6thread17LinearCombinationISI_Li1EffLNS1J_9ScaleType4KindE0ELNS_15FloatRoundStyleE2ESI_EENS1_15EpilogueDefaultEEEEEvvEEEEvNT_6ParamsE:
	.zero		1664


//--------------------- SYMBOLS --------------------------

	.type		.nv.reservedSmem.offset0,@object
	.size		.nv.reservedSmem.offset0,0x4
